def matmul_kernel(
    a_ptr,
    b_ptr,
    c_ptr,
    M,
    N,
    K,
    stride_am,
    stride_ak,
    stride_bk,
    stride_bn,
    stride_cm,
    stride_cn,
    BLOCK_M: tl.constexpr,
    BLOCK_N: tl.constexpr,
    BLOCK_K: tl.constexpr,
    GROUP_M: tl.constexpr,
):
    pid = tl.program_id(axis=0)
    num_pid_m = tl.cdiv(M, BLOCK_M)
    num_pid_n = tl.cdiv(N, BLOCK_N)
    num_pid_in_group = GROUP_M * num_pid_n
    group_id = pid // num_pid_in_group
    first_pid_m = group_id * GROUP_M
    group_size_m = min(num_pid_m - first_pid_m, GROUP_M)
    pid_m = first_pid_m + ((pid % num_pid_in_group) % group_size_m)
    pid_n = (pid % num_pid_in_group) // group_size_m

    offs_am = (pid_m * BLOCK_M + tl.arange(0, BLOCK_M)) % M
    offs_bn = (pid_n * BLOCK_N + tl.arange(0, BLOCK_N)) % N
    offs_k = tl.arange(0, BLOCK_K)
    a_ptrs = a_ptr + offs_am[:, None] * stride_am + offs_k[None, :] * stride_ak
    b_ptrs = b_ptr + offs_k[:, None] * stride_bk + offs_bn[None, :] * stride_bn

    acc = tl.zeros((BLOCK_M, BLOCK_N), dtype=tl.float32)
    for kk in range(0, tl.cdiv(K, BLOCK_K)):
        a = tl.load(a_ptrs, mask=offs_k[None, :] < K - kk * BLOCK_K, other=0.0)
        b = tl.load(b_ptrs, mask=offs_k[:, None] < K - kk * BLOCK_K, other=0.0)
        acc = tl.dot(a, b, acc)
        a_ptrs += BLOCK_K * stride_ak
        b_ptrs += BLOCK_K * stride_bk

    c = acc.to(c_ptr.dtype.element_ty)
    offs_cm = pid_m * BLOCK_M + tl.arange(0, BLOCK_M)
    offs_cn = pid_n * BLOCK_N + tl.arange(0, BLOCK_N)
    c_ptrs = c_ptr + offs_cm[:, None] * stride_cm + offs_cn[None, :] * stride_cn
    mask = (offs_cm[:, None] < M) & (offs_cn[None, :] < N)
    tl.store(c_ptrs, c, mask=mask)

# config = {"BLOCK_K": 64, "BLOCK_M": 64, "BLOCK_N": 256, "GROUP_M": 8, "arch": "sm_100", "dtype": "bf16", "num_ctas": 2, "num_stages": 3, "num_warps": 4}
# arch = sm_100


// ===== COMPILED SASS (sm_100a) =====

	.target	sm_100a

	.elftype	@"ET_EXEC"


//--------------------- .note.nv.tkinfo           --------------------------
	.section	.note.nv.tkinfo,"",@"SHT_NOTE"
	.sectionflags	@"SHF_NOTE_NV_TKINFO"
	.tkinfo
        /*0018*/ 	.word	0x00000081
        /*0030*/ 	.string	""
        /*0030*/ 	.string	"ptxas-blackwell"
        /*0030*/ 	.string	"Cuda compilation tools, release 12.9, V12.9.86"
        /*0030*/ 	.string	"Build cuda_12.9.r12.9/compiler.36037853_0"
        /*0030*/ 	.string	"-v  -suppress-debug-info  -lineinfo  -arch sm_100a "



//--------------------- .note.nv.cuver            --------------------------
	.section	.note.nv.cuver,"",@"SHT_NOTE"
	.sectionflags	@"SHF_NOTE_NV_CUVER"
        /*0018*/ 	.short	0x0001
        /*001a*/ 	.short	0x0064
        /*001c*/ 	.short	0x0001
        /*001e*/ 	.short	0x0000
        /*0020*/ 	.short	0x0001
        /*0022*/ 	.short	0x0000


//--------------------- .nv.info                  --------------------------
	.section	.nv.info,"",@"SHT_CUDA_INFO"
	.align	4


	//----- nvinfo : EIATTR_REGCOUNT
	.align		4
        /*0000*/ 	.byte	0x04, 0x2f
        /*0002*/ 	.short	(.L_4 - .L_3)
	.align		4
.L_3:
        /*0004*/ 	.word	index@(matmul_kernel)
        /*0008*/ 	.word	0x000000ff


	//----- nvinfo : EIATTR_FRAME_SIZE
	.align		4
.L_4:
        /*000c*/ 	.byte	0x04, 0x11
        /*000e*/ 	.short	(.L_6 - .L_5)
	.align		4
.L_5:
        /*0010*/ 	.word	index@($__internal_2_$__cuda_sm10x_tcgen05_guardrail_trap_unallocated_columns_being_dealloced)
        /*0014*/ 	.word	0x00000110


	//----- nvinfo : EIATTR_FRAME_SIZE
	.align		4
.L_6:
        /*0018*/ 	.byte	0x04, 0x11
        /*001a*/ 	.short	(.L_8 - .L_7)
	.align		4
.L_7:
        /*001c*/ 	.word	index@($__internal_1_$__cuda_sm10x_tcgen05_guardrail_trap_phase_invalid_during_alloc)
        /*0020*/ 	.word	0x00000110


	//----- nvinfo : EIATTR_FRAME_SIZE
	.align		4
.L_8:
        /*0024*/ 	.byte	0x04, 0x11
        /*0026*/ 	.short	(.L_10 - .L_9)
	.align		4
.L_9:
        /*0028*/ 	.word	index@($__internal_0_$__cuda_sm10x_tcgen05_guardrail_trap_col_being_dealloced_not_returned_by_alloc)
        /*002c*/ 	.word	0x00000110


	//----- nvinfo : EIATTR_FRAME_SIZE
	.align		4
.L_10:
        /*0030*/ 	.byte	0x04, 0x11
        /*0032*/ 	.short	(.L_12 - .L_11)
	.align		4
.L_11:
        /*0034*/ 	.word	index@(matmul_kernel)
        /*0038*/ 	.word	0x00000110


	//----- nvinfo : EIATTR_MIN_STACK_SIZE
	.align		4
.L_12:
        /*003c*/ 	.byte	0x04, 0x12
        /*003e*/ 	.short	(.L_14 - .L_13)
	.align		4
.L_13:
        /*0040*/ 	.word	index@(matmul_kernel)
        /*0044*/ 	.word	0x00000110
.L_14:


//--------------------- .nv.info.matmul_kernel    --------------------------
	.section	.nv.info.matmul_kernel,"",@"SHT_CUDA_INFO"
	.sectionflags	@""
	.align	4


	//----- nvinfo : EIATTR_CUDA_API_VERSION
	.align		4
        /*0000*/ 	.byte	0x04, 0x37
        /*0002*/ 	.short	(.L_16 - .L_15)
.L_15:
        /*0004*/ 	.word	0x00000081


	//----- nvinfo : EIATTR_KPARAM_INFO
	.align		4
.L_16:
        /*0008*/ 	.byte	0x04, 0x17
        /*000a*/ 	.short	(.L_18 - .L_17)
.L_17:
        /*000c*/ 	.word	0x00000000
        /*0010*/ 	.short	0x000d
        /*0012*/ 	.short	0x0048
        /*0014*/ 	.byte	0x00, 0xf4, 0x21, 0x00


	//----- nvinfo : EIATTR_KPARAM_INFO
	.align		4
.L_18:
        /*0018*/ 	.byte	0x04, 0x17
        /*001a*/ 	.short	(.L_20 - .L_19)
.L_19:
        /*001c*/ 	.word	0x00000000
        /*0020*/ 	.short	0x000c
        /*0022*/ 	.short	0x0040
        /*0024*/ 	.byte	0x00, 0xf4, 0x21, 0x00


	//----- nvinfo : EIATTR_KPARAM_INFO
	.align		4
.L_20:
        /*0028*/ 	.byte	0x04, 0x17
        /*002a*/ 	.short	(.L_22 - .L_21)
.L_21:
        /*002c*/ 	.word	0x00000000
        /*0030*/ 	.short	0x000b
        /*0032*/ 	.short	0x0038
        /*0034*/ 	.byte	0x00, 0xf0, 0x11, 0x00


	//----- nvinfo : EIATTR_KPARAM_INFO
	.align		4
.L_22:
        /*0038*/ 	.byte	0x04, 0x17
        /*003a*/ 	.short	(.L_24 - .L_23)
.L_23:
        /*003c*/ 	.word	0x00000000
        /*0040*/ 	.short	0x000a
        /*0042*/ 	.short	0x0034
        /*0044*/ 	.byte	0x00, 0xf0, 0x11, 0x00


	//----- nvinfo : EIATTR_KPARAM_INFO
	.align		4
.L_24:
        /*0048*/ 	.byte	0x04, 0x17
        /*004a*/ 	.short	(.L_26 - .L_25)
.L_25:
        /*004c*/ 	.word	0x00000000
        /*0050*/ 	.short	0x0009
        /*0052*/ 	.short	0x0030
        /*0054*/ 	.byte	0x00, 0xf0, 0x11, 0x00


	//----- nvinfo : EIATTR_KPARAM_INFO
	.align		4
.L_26:
        /*0058*/ 	.byte	0x04, 0x17
        /*005a*/ 	.short	(.L_28 - .L_27)
.L_27:
        /*005c*/ 	.word	0x00000000
        /*0060*/ 	.short	0x0008
        /*0062*/ 	.short	0x002c
        /*0064*/ 	.byte	0x00, 0xf0, 0x11, 0x00


	//----- nvinfo : EIATTR_KPARAM_INFO
	.align		4
.L_28:
        /*0068*/ 	.byte	0x04, 0x17
        /*006a*/ 	.short	(.L_30 - .L_29)
.L_29:
        /*006c*/ 	.word	0x00000000
        /*0070*/ 	.short	0x0007
        /*0072*/ 	.short	0x0028
        /*0074*/ 	.byte	0x00, 0xf0, 0x11, 0x00


	//----- nvinfo : EIATTR_KPARAM_INFO
	.align		4
.L_30:
        /*0078*/ 	.byte	0x04, 0x17
        /*007a*/ 	.short	(.L_32 - .L_31)
.L_31:
        /*007c*/ 	.word	0x00000000
        /*0080*/ 	.short	0x0006
        /*0082*/ 	.short	0x0024
        /*0084*/ 	.byte	0x00, 0xf0, 0x11, 0x00


	//----- nvinfo : EIATTR_KPARAM_INFO
	.align		4
.L_32:
        /*0088*/ 	.byte	0x04, 0x17
        /*008a*/ 	.short	(.L_34 - .L_33)
.L_33:
        /*008c*/ 	.word	0x00000000
        /*0090*/ 	.short	0x0005
        /*0092*/ 	.short	0x0020
        /*0094*/ 	.byte	0x00, 0xf0, 0x11, 0x00


	//----- nvinfo : EIATTR_KPARAM_INFO
	.align		4
.L_34:
        /*0098*/ 	.byte	0x04, 0x17
        /*009a*/ 	.short	(.L_36 - .L_35)
.L_35:
        /*009c*/ 	.word	0x00000000
        /*00a0*/ 	.short	0x0004
        /*00a2*/ 	.short	0x001c
        /*00a4*/ 	.byte	0x00, 0xf0, 0x11, 0x00


	//----- nvinfo : EIATTR_KPARAM_INFO
	.align		4
.L_36:
        /*00a8*/ 	.byte	0x04, 0x17
        /*00aa*/ 	.short	(.L_38 - .L_37)
.L_37:
        /*00ac*/ 	.word	0x00000000
        /*00b0*/ 	.short	0x0003
        /*00b2*/ 	.short	0x0018
        /*00b4*/ 	.byte	0x00, 0xf0, 0x11, 0x00


	//----- nvinfo : EIATTR_KPARAM_INFO
	.align		4
.L_38:
        /*00b8*/ 	.byte	0x04, 0x17
        /*00ba*/ 	.short	(.L_40 - .L_39)
.L_39:
        /*00bc*/ 	.word	0x00000000
        /*00c0*/ 	.short	0x0002
        /*00c2*/ 	.short	0x0010
        /*00c4*/ 	.byte	0x00, 0xf4, 0x21, 0x00


	//----- nvinfo : EIATTR_KPARAM_INFO
	.align		4
.L_40:
        /*00c8*/ 	.byte	0x04, 0x17
        /*00ca*/ 	.short	(.L_42 - .L_41)
.L_41:
        /*00cc*/ 	.word	0x00000000
        /*00d0*/ 	.short	0x0001
        /*00d2*/ 	.short	0x0008
        /*00d4*/ 	.byte	0x00, 0xf4, 0x21, 0x00


	//----- nvinfo : EIATTR_KPARAM_INFO
	.align		4
.L_42:
        /*00d8*/ 	.byte	0x04, 0x17
        /*00da*/ 	.short	(.L_44 - .L_43)
.L_43:
        /*00dc*/ 	.word	0x00000000
        /*00e0*/ 	.short	0x0000
        /*00e2*/ 	.short	0x0000
        /*00e4*/ 	.byte	0x00, 0xf4, 0x21, 0x00


	//----- nvinfo : EIATTR_EXPLICIT_CLUSTER
	.align		4
.L_44:
        /*00e8*/ 	.byte	0x01, 0x3e
	.zero		2


	//----- nvinfo : EIATTR_CTA_PER_CLUSTER
	.align		4
        /*00ec*/ 	.byte	0x04, 0x3d
        /*00ee*/ 	.short	(.L_46 - .L_45)
.L_45:
        /*00f0*/ 	.word	0x00000002
        /*00f4*/ 	.word	0x00000001
        /*00f8*/ 	.word	0x00000001


	//----- nvinfo : EIATTR_AT_ENTRY_FRAGMENTS
	.align		4
.L_46:
        /*00fc*/ 	.byte	0x04, 0x4f
        /*00fe*/ 	.short	(.L_48 - .L_47)


	//   ....[0]....
.L_47:
        /*0100*/ 	.word	0x00000004


	//----- nvinfo : EIATTR_RESERVED_SMEM_USED
	.align		4
.L_48:
        /*0104*/ 	.byte	0x01, 0x41
	.zero		2


	//----- nvinfo : EIATTR_SPARSE_MMA_MASK
	.align		4
        /*0108*/ 	.byte	0x03, 0x50
        /*010a*/ 	.short	0x0000


	//----- nvinfo : EIATTR_TCGEN05_1CTA_USED
	.align		4
        /*010c*/ 	.byte	0x01, 0x51
	.zero		2


	//----- nvinfo : EIATTR_MAXREG_COUNT
	.align		4
        /*0110*/ 	.byte	0x03, 0x1b
        /*0112*/ 	.short	0x00ff


	//----- nvinfo : EIATTR_NUM_BARRIERS
	.align		4
        /*0114*/ 	.byte	0x02, 0x4c
        /*0116*/ 	.byte	0x01
	.zero		1


	//----- nvinfo : EIATTR_ANNOTATIONS
	.align		4
        /*0118*/ 	.byte	0x04, 0x55
        /*011a*/ 	.short	(.L_50 - .L_49)


	//   ....[0]....
.L_49:
        /*011c*/ 	.word	0x00000001
        /*0120*/ 	.byte	0xc0, 0x0b, 0x00, 0x00, 0x01, 0x00, 0x00, 0x00, 0x10, 0x10, 0x00, 0x00, 0x01, 0x00, 0x00, 0x00
        /* <DEDUP_REMOVED lines=66> */
        /*0550*/ 	.byte	0x10, 0xb3, 0x00, 0x00, 0x01, 0x00, 0x00, 0x00, 0x30, 0xb3, 0x00, 0x00


	//----- nvinfo : EIATTR_INT_WARP_WIDE_INSTR_OFFSETS
	.align		4
.L_50:
        /*055c*/ 	.byte	0x04, 0x31
        /*055e*/ 	.short	(.L_52 - .L_51)


	//   ....[0]....
.L_51:
        /*0560*/ 	.word	0x00003540


	//   ....[1]....
        /*0564*/ 	.word	0x00003550


	//   ....[2]....
        /*0568*/ 	.word	0x00005a70


	//   ....[3]....
        /*056c*/ 	.word	0x0000b820


	//   ....[4]....
        /*0570*/ 	.word	0x0000b870


	//----- nvinfo : EIATTR_COOP_GROUP_MASK_REGIDS
	.align		4
.L_52:
        /*0574*/ 	.byte	0x04, 0x29
        /*0576*/ 	.short	(.L_54 - .L_53)


	//   ....[0]....
.L_53:
        /*0578*/ 	.word	0xffffffff


	//   ....[1]....
        /*057c*/ 	.word	0xffffffff


	//   ....[2]....
        /*0580*/ 	.word	0xffffffff


	//   ....[3]....
        /*0584*/ 	.word	0xffffffff


	//----- nvinfo : EIATTR_COOP_GROUP_INSTR_OFFSETS
	.align		4
.L_54:
        /*0588*/ 	.byte	0x04, 0x28
        /*058a*/ 	.short	(.L_56 - .L_55)


	//   ....[0]....
.L_55:
        /*058c*/ 	.word	0x00000080


	//   ....[1]....
        /*0590*/ 	.word	0x00000340


	//   ....[2]....
        /*0594*/ 	.word	0x0000b6b0


	//   ....[3]....
        /*0598*/ 	.word	0x0000b920


	//----- nvinfo : EIATTR_VRC_CTA_INIT_COUNT
	.align		4
.L_56:
        /*059c*/ 	.byte	0x02, 0x4a
        /*059e*/ 	.byte	0x80
	.zero		1


	//----- nvinfo : EIATTR_MBARRIER_INSTR_OFFSETS
	.align		4
        /*05a0*/ 	.byte	0x04, 0x39
        /*05a2*/ 	.short	(.L_58 - .L_57)


	//   ....[0]....
.L_57:
        /*05a4*/ 	.word	0x00003670
        /*05a8*/ 	.word	0x000000ff
        /*05ac*/ 	.word	0x00000000
        /*05b0*/ 	.short	0x0100
        /*05b2*/ 	.byte	0x0b
	.zero		1


	//   ....[1]....
        /*05b4*/ 	.word	0x00005ac0
        /*05b8*/ 	.word	0x000000ff
        /*05bc*/ 	.word	0x0000c008
        /*05c0*/ 	.short	0x0100
        /*05c2*/ 	.byte	0x09
	.zero		1


	//   ....[2]....
        /*05c4*/ 	.word	0x000076e0
        /*05c8*/ 	.word	0x000000ff
        /*05cc*/ 	.word	0x00000000
        /*05d0*/ 	.short	0x010a
        /*05d2*/ 	.byte	0x0b
	.zero		1


	//   ....[3]....
        /*05d4*/ 	.word	0x000097c0
        /*05d8*/ 	.word	0x000000ff
        /*05dc*/ 	.word	0x00000000
        /*05e0*/ 	.short	0x010a
        /*05e2*/ 	.byte	0x0b
	.zero		1


	//   ....[4]....
        /*05e4*/ 	.word	0x000098b0
        /*05e8*/ 	.word	0x000000ff
        /*05ec*/ 	.word	0x0000c000
        /*05f0*/ 	.short	0x0108
        /*05f2*/ 	.byte	0x09
	.zero		1


	//   ....[5]....
        /*05f4*/ 	.word	0x00009910
        /*05f8*/ 	.word	0x000000ff
        /*05fc*/ 	.word	0x0000c008
        /*0600*/ 	.short	0x0108
        /*0602*/ 	.byte	0x09
	.zero		1


	//   ....[6]....
        /*0604*/ 	.word	0x0000b940
        /*0608*/ 	.word	0x000000ff
        /*060c*/ 	.word	0x00000000
        /*0610*/ 	.short	0x010a
        /*0612*/ 	.byte	0x0b
	.zero		1


	//   ....[7]....
        /*0614*/ 	.word	0x0000b970
        /*0618*/ 	.word	0x000000ff
        /*061c*/ 	.word	0x00000000
        /*0620*/ 	.short	0x010a
        /*0622*/ 	.byte	0x0b
	.zero		1


	//----- nvinfo : EIATTR_NUM_MBARRIERS
	.align		4
.L_58:
        /*0624*/ 	.byte	0x03, 0x38
        /*0626*/ 	.short	0x0002


	//----- nvinfo : EIATTR_EXIT_INSTR_OFFSETS
	.align		4
        /*0628*/ 	.byte	0x04, 0x1c
        /*062a*/ 	.short	(.L_60 - .L_59)


	//   ....[0]....
.L_59:
        /*062c*/ 	.word	0x0000b930


	//----- nvinfo : EIATTR_REQNTID
	.align		4
.L_60:
        /*0630*/ 	.byte	0x04, 0x10
        /*0632*/ 	.short	(.L_62 - .L_61)
.L_61:
        /*0634*/ 	.word	0x00000080
        /*0638*/ 	.word	0x00000001
        /*063c*/ 	.word	0x00000001


	//----- nvinfo : EIATTR_CRS_STACK_SIZE
	.align		4
.L_62:
        /*0640*/ 	.byte	0x04, 0x1e
        /*0642*/ 	.short	(.L_64 - .L_63)
.L_63:
        /*0644*/ 	.word	0x00000000


	//----- nvinfo : EIATTR_CBANK_PARAM_SIZE
	.align		4
.L_64:
        /*0648*/ 	.byte	0x03, 0x19
        /*064a*/ 	.short	0x0050


	//----- nvinfo : EIATTR_PARAM_CBANK
	.align		4
        /*064c*/ 	.byte	0x04, 0x0a
        /*064e*/ 	.short	(.L_66 - .L_65)
	.align		4
.L_65:
        /*0650*/ 	.word	index@(.nv.constant0.matmul_kernel)
        /*0654*/ 	.short	0x0380
        /*0656*/ 	.short	0x0050


	//----- nvinfo : EIATTR_SW_WAR
	.align		4
.L_66:
        /*0658*/ 	.byte	0x04, 0x36
        /*065a*/ 	.short	(.L_68 - .L_67)
.L_67:
        /*065c*/ 	.word	0x00000008
.L_68:


//--------------------- .nv.compat                --------------------------
	.section	.nv.compat,"",@"SHT_CUDA_COMPAT_INFO"
	.align	4
        /*0000*/ 	.byte	0x02, 0x02, 0x02, 0x00, 0x02, 0x05, 0x05, 0x00, 0x02, 0x03, 0x00, 0x00, 0x02, 0x06, 0x01, 0x00


//--------------------- .nv.callgraph             --------------------------
	.section	.nv.callgraph,"",@"SHT_CUDA_CALLGRAPH"
	.align	4
	.sectionentsize	8
	.align		4
        /*0000*/ 	.word	0x00000000
	.align		4
        /*0004*/ 	.word	0xffffffff
	.align		4
        /*0008*/ 	.word	0x00000000
	.align		4
        /*000c*/ 	.word	0xfffffffe
	.align		4
        /*0010*/ 	.word	0x00000000
	.align		4
        /*0014*/ 	.word	0xfffffffd
	.align		4
        /*0018*/ 	.word	0x00000000
	.align		4
        /*001c*/ 	.word	0xfffffffc


//--------------------- .text.matmul_kernel       --------------------------
	.section	.text.matmul_kernel,"ax",@progbits
	.align	128
        .global         matmul_kernel
        .type           matmul_kernel,@function
        .size           matmul_kernel,(.L_x_20 - matmul_kernel)
        .other          matmul_kernel,@"STO_CUDA_ENTRY STV_DEFAULT"
matmul_kernel:
.text.matmul_kernel:
[----:B------:R-:W0:Y:S01]  /*0000*/  LDC R1, c[0x0][0x37c] ;  /* 0x0000df00ff017b82 */ /* 0x000e220000000800 */
[----:B------:R-:W1:Y:S01]  /*0010*/  S2R R0, SR_TID.X ;  /* 0x0000000000007919 */ /* 0x000e620000002100 */
[----:B0-----:R-:W-:Y:S01]  /*0020*/  VIADD R1, R1, 0xfffffef0 ;  /* 0xfffffef001017836 */ /* 0x001fe20000000000 */
[----:B------:R-:W0:Y:S01]  /*0030*/  LDCU.64 UR20, c[0x0][0x358] ;  /* 0x00006b00ff1477ac */ /* 0x000e220008000a00 */
[----:B-1----:R-:W-:-:S13]  /*0040*/  ISETP.GE.U32.AND P0, PT, R0, 0x20, PT ;  /* 0x000000200000780c */ /* 0x002fda0003f06070 */
[----:B------:R-:W-:Y:S02]  /*0050*/  VOTEU.ANY UP0, P0 ;  /* 0x0000000000ff7886 */ /* 0x000fe40000000100 */
[----:B------:R-:W-:Y:S05]  /*0060*/  BRA.U UP0, `(.L_x_0) ;  /* 0x0000000100b87547 */ /* 0x000fea000b800000 */
[----:B------:R-:W1:Y:S01]  /*0070*/  S2UR UR6, SR_CgaCtaId ;  /* 0x00000000000679c3 */ /* 0x000e620000008800 */
[----:B------:R-:W-:Y:S01]  /*0080*/  NOP ;  /* 0x0000000000007918 */ /* 0x000fe20000000000 */
[----:B------:R-:W-:Y:S02]  /*0090*/  UMOV UR4, 0x40 ;  /* 0x0000004000047882 */ /* 0x000fe40000000000 */
[----:B-1----:R-:W-:-:S09]  /*00a0*/  ULEA UR4, UR6, UR4, 0x18 ;  /* 0x0000000406047291 */ /* 0x002fd2000f8ec0ff */
[----:B------:R-:W1:Y:S01]  /*00b0*/  LDS.U8 R0, [UR4] ;  /* 0x00000004ff007984 */ /* 0x000e620008000000 */
[----:B------:R-:W-:Y:S02]  /*00c0*/  UMOV UR4, 0x400 ;  /* 0x0000040000047882 */ /* 0x000fe40000000000 */
[----:B------:R-:W-:Y:S01]  /*00d0*/  ULEA UR4, UR6, UR4, 0x18 ;  /* 0x0000000406047291 */ /* 0x000fe2000f8ec0ff */
[----:B-1----:R-:W-:-:S13]  /*00e0*/  ISETP.NE.AND P0, PT, R0, RZ, PT ;  /* 0x000000ff0000720c */ /* 0x002fda0003f05270 */
[----:B------:R-:W-:Y:S05]  /*00f0*/  @P0 BRA `(.L_x_1) ;  /* 0x00000000007c0947 */ /* 0x000fea0003800000 */
[----:B------:R-:W-:-:S13]  /*0100*/  ELECT P0, URZ, PT ;  /* 0x0000000000ff782f */ /* 0x000fda0003800000 */
[----:B------:R-:W-:Y:S05]  /*0110*/  @!P0 BRA `(.L_x_2) ;  /* 0x0000000000848947 */ /* 0x000fea0003800000 */
[----:B------:R-:W-:Y:S01]  /*0120*/  UMOV UR5, 0x4 ;  /* 0x0000000400057882 */ /* 0x000fe20000000000 */
[----:B------:R-:W-:Y:S02]  /*0130*/  IMAD.MOV.U32 R4, RZ, RZ, 0x1 ;  /* 0x00000001ff047424 */ /* 0x000fe400078e00ff */
[----:B------:R-:W-:Y:S02]  /*0140*/  IMAD.MOV.U32 R5, RZ, RZ, 0xf ;  /* 0x0000000fff057424 */ /* 0x000fe400078e00ff */
[----:B------:R-:W-:Y:S04]  /*0150*/  DEPBAR.LE SB1, 0x36 ;  /* 0x00009d800000791a */ /* 0x000fe80000000000 */
[----:B------:R-:W1:Y:S02]  /*0160*/  UTCATOMSWS.FIND_AND_SET.ALIGN UP1, UR5, UR5 ;  /* 0x00000005000575e3 */ /* 0x000e640008020800 */
[----:B-1----:R-:W-:-:S04]  /*0170*/  PLOP3.LUT P0, PT, PT, PT, UP1, 0x80, 0x8 ;  /* 0x000000000008781c */ /* 0x002fc80003f0f018 */
[----:B------:R-:W-:-:S04]  /*0180*/  SEL R0, RZ, 0xffffffff, !P0 ;  /* 0xffffffffff007807 */ /* 0x000fc80004000000 */
[----:B------:R-:W-:Y:S01]  /*0190*/  ISETP.NE.AND P0, PT, R0, RZ, PT ;  /* 0x000000ff0000720c */ /* 0x000fe20003f05270 */
[----:B------:R-:W-:-:S12]  /*01a0*/  IMAD.U32 R0, RZ, RZ, UR5 ;  /* 0x00000005ff007e24 */ /* 0x000fd8000f8e00ff */
[----:B------:R-:W-:Y:S05]  /*01b0*/  @P0 BRA `(.L_x_3) ;  /* 0x0000000000240947 */ /* 0x000fea0003800000 */
.L_x_4:
[----:B------:R-:W-:Y:S05]  /*01c0*/  NANOSLEEP 0x64 ;  /* 0x000000640000795d */ /* 0x000fea0003800000 */
[----:B------:R-:W-:-:S05]  /*01d0*/  UMOV UR5, 0x4 ;  /* 0x0000000400057882 */ /* 0x000fca0000000000 */
[----:B------:R-:W-:Y:S04]  /*01e0*/  DEPBAR.LE SB1, 0x36 ;  /* 0x00009d800000791a */ /* 0x000fe80000000000 */
[----:B------:R-:W1:Y:S02]  /*01f0*/  UTCATOMSWS.FIND_AND_SET.ALIGN UP1, UR5, UR5 ;  /* 0x00000005000575e3 */ /* 0x000e640008020800 */
[----:B-1----:R-:W-:-:S04]  /*0200*/  PLOP3.LUT P0, PT, PT, PT, UP1, 0x80, 0x8 ;  /* 0x000000000008781c */ /* 0x002fc80003f0f018 */
[----:B------:R-:W-:-:S04]  /*0210*/  SEL R0, RZ, 0xffffffff, !P0 ;  /* 0xffffffffff007807 */ /* 0x000fc80004000000 */
[----:B------:R-:W-:Y:S01]  /*0220*/  ISETP.NE.AND P0, PT, R0, RZ, PT ;  /* 0x000000ff0000720c */ /* 0x000fe20003f05270 */
[----:B------:R-:W-:-:S12]  /*0230*/  IMAD.U32 R0, RZ, RZ, UR5 ;  /* 0x00000005ff007e24 */ /* 0x000fd8000f8e00ff */
[----:B------:R-:W-:Y:S05]  /*0240*/  @!P0 BRA `(.L_x_4) ;  /* 0xfffffffc00dc8947 */ /* 0x000fea000383ffff */
.L_x_3:
[C---:B------:R-:W-:Y:S01]  /*0250*/  VIADD R3, R0.reuse, 0x10 ;  /* 0x0000001000037836 */ /* 0x040fe20000000000 */
[----:B------:R-:W-:Y:S01]  /*0260*/  UMOV UR5, 0x50 ;  /* 0x0000005000057882 */ /* 0x000fe20000000000 */
[----:B------:R-:W-:Y:S01]  /*0270*/  SHF.L.U32 R2, R5, R0, RZ ;  /* 0x0000000005027219 */ /* 0x000fe200000006ff */
[----:B------:R-:W-:Y:S01]  /*0280*/  ULEA UR5, UR6, UR5, 0x18 ;  /* 0x0000000506057291 */ /* 0x000fe2000f8ec0ff */
[----:B------:R-:W-:Y:S01]  /*0290*/  IMAD.SHL.U32 R0, R0, 0x20, RZ ;  /* 0x0000002000007824 */ /* 0x000fe200078e00ff */
[----:B------:R-:W-:-:S04]  /*02a0*/  SHF.L.U32 R3, R4, R3, RZ ;  /* 0x0000000304037219 */ /* 0x000fc800000006ff */
[----:B------:R-:W-:-:S05]  /*02b0*/  LOP3.LUT R2, R3, R2, RZ, 0xfc, !PT ;  /* 0x0000000203027212 */ /* 0x000fca00078efcff */
[----:B------:R1:W-:Y:S04]  /*02c0*/  ATOMS.OR RZ, [UR5], R2 ;  /* 0x00000002ffff798c */ /* 0x0003e8000b000005 */
[----:B------:R1:W-:Y:S01]  /*02d0*/  STS [UR4], R0 ;  /* 0x00000000ff007988 */ /* 0x0003e20008000804 */
[----:B------:R-:W-:Y:S05]  /*02e0*/  BRA `(.L_x_2) ;  /* 0x0000000000107947 */ /* 0x000fea0003800000 */
.L_x_1:
[----:B------:R-:W-:Y:S01]  /*02f0*/  IMAD.MOV.U32 R0, RZ, RZ, -0x1 ;  /* 0xffffffffff007424 */ /* 0x000fe200078e00ff */
[----:B------:R-:W-:-:S04]  /*0300*/  MOV R2, 0x330 ;  /* 0x0000033000027802 */ /* 0x000fc80000000f00 */
[----:B------:R1:W-:Y:S03]  /*0310*/  STS [UR4], R0 ;  /* 0x00000000ff007988 */ /* 0x0003e60008000804 */
[----:B01----:R-:W-:Y:S05]  /*0320*/  CALL.REL.NOINC `($__internal_1_$__cuda_sm10x_tcgen05_guardrail_trap_phase_invalid_during_alloc) ;  /* 0x000000b400a87944 */ /* 0x003fea0003c00000 */
.L_x_2:
[----:B------:R-:W-:Y:S05]  /*0330*/  WARPSYNC.ALL ;  /* 0x0000000000007948 */ /* 0x000fea0003800000 */
[----:B------:R-:W-:Y:S01]  /*0340*/  NOP ;  /* 0x0000000000007918 */ /* 0x000fe20000000000 */
.L_x_0:
[----:B------:R-:W2:Y:S08]  /*0350*/  LDC.64 R18, c[0x0][0x398] ;  /* 0x0000e600ff127b82 */ /* 0x000eb00000000a00 */
[----:B------:R-:W3:Y:S02]  /*0360*/  S2UR UR5, SR_CgaSize ;  /* 0x00000000000579c3 */ /* 0x000ee40000008a00 */
[----:B---3--:R-:W-:-:S12]  /*0370*/  UIMAD UR5, UR5, -0xa0, URZ ;  /* 0xffffff60050578a4 */ /* 0x008fd8000f8e02ff */
[----:B------:R-:W3:Y:S01]  /*0380*/  LDCU UR5, c[0x0][UR5+0x2b0] ;  /* 0x00005600050577ac */ /* 0x000ee20008000800 */
[----:B------:R-:W4:Y:S01]  /*0390*/  S2R R173, SR_TID.X ;  /* 0x0000000000ad7919 */ /* 0x000f220000002100 */
[----:B------:R-:W-:Y:S01]  /*03a0*/  PRMT R194, RZ, 0x7610, R194 ;  /* 0x00007610ffc27816 */ /* 0x000fe200000000c2 */
[----:B------:R-:W-:Y:S01]  /*03b0*/  UMOV UR9, 0x400 ;  /* 0x0000040000097882 */ /* 0x000fe20000000000 */
[----:B------:R-:W1:Y:S01]  /*03c0*/  LDCU.128 UR16, c[0x0][0x380] ;  /* 0x00007000ff1077ac */ /* 0x000e620008000c00 */
[----:B------:R-:W5:Y:S01]  /*03d0*/  S2UR UR4, SR_CTAID.X ;  /* 0x00000000000479c3 */ /* 0x000f620000002500 */
[----:B------:R-:W-:-:S07]  /*03e0*/  UMOV UR6, 0x1 ;  /* 0x0000000100067882 */ /* 0x000fce0000000000 */
[----:B------:R-:W0:Y:S01]  /*03f0*/  LDC.64 R22, c[0x0][0x3a0] ;  /* 0x0000e800ff167b82 */ /* 0x000e220000000a00 */
[----:B-12---:R-:W-:Y:S01]  /*0400*/  VIADD R0, R19, 0xff ;  /* 0x000000ff13007836 */ /* 0x006fe20000000000 */
[----:B------:R-:W-:-:S06]  /*0410*/  ISETP.NE.AND P3, PT, R18, RZ, PT ;  /* 0x000000ff1200720c */ /* 0x000fcc0003f65270 */
[----:B------:R-:W1:Y:S01]  /*0420*/  LDC.64 R20, c[0x0][0x3a8] ;  /* 0x0000ea00ff147b82 */ /* 0x000e620000000a00 */
[----:B------:R-:W-:Y:S02]  /*0430*/  SHF.R.S32.HI R3, RZ, 0x1f, R0 ;  /* 0x0000001fff037819 */ /* 0x000fe40000011400 */
[----:B-----5:R-:W-:Y:S02]  /*0440*/  I2FP.F32.U32 R5, UR4 ;  /* 0x0000000400057c45 */ /* 0x020fe40008201000 */
[----:B------:R-:W-:Y:S02]  /*0450*/  LEA.HI R3, R3, R0, RZ, 0x8 ;  /* 0x0000000003037211 */ /* 0x000fe400078f40ff */
[----:B----4-:R-:W-:Y:S01]  /*0460*/  SHF.R.U32.HI R85, RZ, 0x6, R173 ;  /* 0x00000006ff557819 */ /* 0x010fe200000116ad */
[----:B---3--:R-:W-:Y:S01]  /*0470*/  FMUL R5, R5, UR5 ;  /* 0x0000000505057c20 */ /* 0x008fe20008400000 */
[----:B------:R-:W-:Y:S01]  /*0480*/  SHF.R.S32.HI R3, RZ, 0x8, R3 ;  /* 0x00000008ff037819 */ /* 0x000fe20000011403 */
[----:B------:R-:W2:Y:S01]  /*0490*/  S2UR UR5, SR_CgaCtaId ;  /* 0x00000000000579c3 */ /* 0x000ea20000008800 */
[----:B------:R-:W-:Y:S01]  /*04a0*/  SGXT.U32 R85, R85, 0x1 ;  /* 0x000000015555781a */ /* 0x000fe20000000000 */
[----:B0-----:R-:W-:Y:S01]  /*04b0*/  VIADD R234, R22, 0x3f ;  /* 0x0000003f16ea7836 */ /* 0x001fe20000000000 */
[----:B------:R-:W-:Y:S01]  /*04c0*/  LOP3.LUT R215, R173, 0x3f, RZ, 0xc0, !PT ;  /* 0x0000003fadd77812 */ /* 0x000fe200078ec0ff */
[----:B------:R-:W-:Y:S01]  /*04d0*/  IMAD.SHL.U32 R4, R3, 0x8, RZ ;  /* 0x0000000803047824 */ /* 0x000fe200078e00ff */
[----:B------:R-:W-:Y:S01]  /*04e0*/  F2I.U32.TRUNC.NTZ R5, R5 ;  /* 0x0000000500057305 */ /* 0x000fe2000020f000 */
[----:B------:R-:W-:-:S03]  /*04f0*/  SHF.R.U32.HI R212, RZ, 0x5, R173 ;  /* 0x00000005ffd47819 */ /* 0x000fc600000116ad */
[----:B------:R-:W-:Y:S01]  /*0500*/  IABS R7, R4 ;  /* 0x0000000400077213 */ /* 0x000fe20000000000 */
[----:B-1----:R-:W-:-:S03]  /*0510*/  IMAD R33, R85, R20, RZ ;  /* 0x0000001455217224 */ /* 0x002fc600078e02ff */
[----:B------:R-:W0:Y:S01]  /*0520*/  I2F.RP R0, R7 ;  /* 0x0000000700007306 */ /* 0x000e220000209400 */
[----:B------:R-:W-:-:S04]  /*0530*/  IMAD R31, R20, 0x2, R33 ;  /* 0x00000002141f7824 */ /* 0x000fc800078e0221 */
[----:B------:R-:W-:Y:S01]  /*0540*/  IMAD R169, R20, 0x2, R31 ;  /* 0x0000000214a97824 */ /* 0x000fe200078e021f */
[----:B--2---:R-:W-:Y:S02]  /*0550*/  USHF.L.U32 UR4, UR5, 0x7, URZ ;  /* 0x0000000705047899 */ /* 0x004fe400080006ff */
[----:B------:R-:W-:Y:S01]  /*0560*/  ULEA UR9, UR5, UR9, 0x18 ;  /* 0x0000000905097291 */ /* 0x000fe2000f8ec0ff */
[----:B0-----:R-:W0:Y:S01]  /*0570*/  MUFU.RCP R0, R0 ;  /* 0x0000000000007308 */ /* 0x001e220000001000 */
[----:B------:R-:W-:Y:S02]  /*0580*/  ULOP3.LUT UR4, UR4, 0x80, URZ, 0xc0, !UPT ;  /* 0x0000008004047892 */ /* 0x000fe4000f8ec0ff */
[----:B------:R-:W-:Y:S01]  /*0590*/  UIADD3 UR11, UPT, UPT, UR9, 0xc000, URZ ;  /* 0x0000c000090b7890 */ /* 0x000fe2000fffe0ff */
[----:B0-----:R-:W-:Y:S01]  /*05a0*/  VIADD R2, R0, 0xffffffe ;  /* 0x0ffffffe00027836 */ /* 0x001fe20000000000 */
[----:B------:R-:W-:-:S03]  /*05b0*/  IABS R0, R5 ;  /* 0x0000000500007213 */ /* 0x000fc60000000000 */
[----:B------:R0:W1:Y:S02]  /*05c0*/  F2I.FTZ.U32.TRUNC.NTZ R3, R2 ;  /* 0x0000000200037305 */ /* 0x000064000021f000 */
[----:B0-----:R-:W-:Y:S02]  /*05d0*/  IMAD.MOV.U32 R2, RZ, RZ, RZ ;  /* 0x000000ffff027224 */ /* 0x001fe400078e00ff */
[----:B-1----:R-:W-:-:S04]  /*05e0*/  IMAD.MOV R6, RZ, RZ, -R3 ;  /* 0x000000ffff067224 */ /* 0x002fc800078e0a03 */
[----:B------:R-:W-:Y:S01]  /*05f0*/  IMAD R9, R6, R7, RZ ;  /* 0x0000000706097224 */ /* 0x000fe200078e02ff */
[----:B------:R-:W-:-:S03]  /*0600*/  IABS R6, R4 ;  /* 0x0000000400067213 */ /* 0x000fc60000000000 */
[----:B------:R-:W-:-:S04]  /*0610*/  IMAD.HI.U32 R3, R3, R9, R2 ;  /* 0x0000000903037227 */ /* 0x000fc800078e0002 */
[----:B------:R-:W-:Y:S02]  /*0620*/  IMAD.MOV R2, RZ, RZ, -R6 ;  /* 0x000000ffff027224 */ /* 0x000fe400078e0a06 */
[----:B------:R-:W-:-:S04]  /*0630*/  IMAD.HI.U32 R3, R3, R0, RZ ;  /* 0x0000000003037227 */ /* 0x000fc800078e00ff */
[----:B------:R-:W-:Y:S01]  /*0640*/  IMAD R0, R3, R2, R0 ;  /* 0x0000000203007224 */ /* 0x000fe200078e0200 */
[----:B------:R-:W-:Y:S04]  /*0650*/  BAR.SYNC.DEFER_BLOCKING 0x0 ;  /* 0x0000000000007b1d */ /* 0x000fe80000010000 */
[----:B------:R-:W-:-:S13]  /*0660*/  ISETP.GT.U32.AND P1, PT, R7, R0, PT ;  /* 0x000000000700720c */ /* 0x000fda0003f24070 */
[----:B------:R-:W-:Y:S02]  /*0670*/  @!P1 IMAD.IADD R0, R0, 0x1, -R7 ;  /* 0x0000000100009824 */ /* 0x000fe400078e0a07 */
[----:B------:R-:W-:Y:S01]  /*0680*/  @!P1 VIADD R3, R3, 0x1 ;  /* 0x0000000103039836 */ /* 0x000fe20000000000 */
[----:B------:R-:W-:Y:S02]  /*0690*/  ISETP.NE.AND P1, PT, R4, RZ, PT ;  /* 0x000000ff0400720c */ /* 0x000fe40003f25270 */
[----:B------:R-:W-:Y:S02]  /*06a0*/  ISETP.GE.U32.AND P0, PT, R0, R7, PT ;  /* 0x000000070000720c */ /* 0x000fe40003f06070 */
[----:B------:R-:W-:Y:S02]  /*06b0*/  LOP3.LUT R0, R5, R4, RZ, 0x3c, !PT ;  /* 0x0000000405007212 */ /* 0x000fe400078e3cff */
[----:B------:R-:W-:Y:S02]  /*06c0*/  IABS R7, R19 ;  /* 0x0000001300077213 */ /* 0x000fe40000000000 */
[----:B------:R-:W-:Y:S01]  /*06d0*/  ISETP.GE.AND P2, PT, R0, RZ, PT ;  /* 0x000000ff0000720c */ /* 0x000fe20003f46270 */
[----:B------:R-:W-:-:S06]  /*06e0*/  VIADD R0, R18, 0x3f ;  /* 0x0000003f12007836 */ /* 0x000fcc0000000000 */
[----:B------:R-:W-:-:S04]  /*06f0*/  @P0 VIADD R3, R3, 0x1 ;  /* 0x0000000103030836 */ /* 0x000fc80000000000 */
[----:B------:R-:W-:Y:S01]  /*0700*/  IMAD.MOV.U32 R2, RZ, RZ, R3 ;  /* 0x000000ffff027224 */ /* 0x000fe200078e0003 */
[----:B------:R-:W-:-:S03]  /*0710*/  SHF.R.S32.HI R3, RZ, 0x1f, R0 ;  /* 0x0000001fff037819 */ /* 0x000fc60000011400 */
[----:B------:R-:W-:Y:S01]  /*0720*/  @!P2 IMAD.MOV R2, RZ, RZ, -R2 ;  /* 0x000000ffff02a224 */ /* 0x000fe200078e0a02 */
[----:B------:R-:W-:Y:S02]  /*0730*/  @!P1 LOP3.LUT R2, RZ, R4, RZ, 0x33, !PT ;  /* 0x00000004ff029212 */ /* 0x000fe400078e33ff */
[----:B------:R-:W-:-:S03]  /*0740*/  LEA.HI R3, R3, R0, RZ, 0x6 ;  /* 0x0000000003037211 */ /* 0x000fc600078f30ff */
[----:B------:R-:W-:Y:S02]  /*0750*/  IMAD.SHL.U32 R11, R2, 0x8, RZ ;  /* 0x00000008020b7824 */ /* 0x000fe400078e00ff */
[----:B------:R-:W-:-:S03]  /*0760*/  IMAD.MOV R2, RZ, RZ, -R2 ;  /* 0x000000ffff027224 */ /* 0x000fc600078e0a02 */
[----:B------:R-:W-:Y:S01]  /*0770*/  LEA.HI.SX32 R3, R3, -R11, 0x1a ;  /* 0x8000000b03037211 */ /* 0x000fe200078fd2ff */
[----:B------:R-:W-:Y:S02]  /*0780*/  IMAD R10, R4, R2, R5 ;  /* 0x00000002040a7224 */ /* 0x000fe400078e0205 */
[----:B------:R-:W-:Y:S01]  /*0790*/  IMAD.MOV.U32 R2, RZ, RZ, RZ ;  /* 0x000000ffff027224 */ /* 0x000fe200078e00ff */
[----:B------:R-:W-:Y:S02]  /*07a0*/  VIMNMX R13, PT, PT, R3, 0x8, PT ;  /* 0x00000008030d7848 */ /* 0x000fe40003fe0100 */
[----:B------:R-:W-:Y:S02]  /*07b0*/  IABS R4, R10 ;  /* 0x0000000a00047213 */ /* 0x000fe40000000000 */
[----:B------:R-:W-:-:S04]  /*07c0*/  IABS R9, R13 ;  /* 0x0000000d00097213 */ /* 0x000fc80000000000 */
[----:B------:R-:W0:Y:S08]  /*07d0*/  I2F.RP R0, R9 ;  /* 0x0000000900007306 */ /* 0x000e300000209400 */
[----:B0-----:R-:W0:Y:S02]  /*07e0*/  MUFU.RCP R0, R0 ;  /* 0x0000000000007308 */ /* 0x001e240000001000 */
[----:B0-----:R-:W-:-:S06]  /*07f0*/  VIADD R3, R0, 0xffffffe ;  /* 0x0ffffffe00037836 */ /* 0x001fcc0000000000 */
[----:B------:R-:W0:Y:S02]  /*0800*/  F2I.FTZ.U32.TRUNC.NTZ R3, R3 ;  /* 0x0000000300037305 */ /* 0x000e24000021f000 */
[----:B0-----:R-:W-:-:S04]  /*0810*/  IMAD.MOV R6, RZ, RZ, -R3 ;  /* 0x000000ffff067224 */ /* 0x001fc800078e0a03 */
[----:B------:R-:W-:Y:S01]  /*0820*/  IMAD R5, R6, R9, RZ ;  /* 0x0000000906057224 */ /* 0x000fe200078e02ff */
[----:B------:R-:W-:-:S03]  /*0830*/  IABS R6, R13 ;  /* 0x0000000d00067213 */ /* 0x000fc60000000000 */
[----:B------:R-:W-:-:S04]  /*0840*/  IMAD.HI.U32 R2, R3, R5, R2 ;  /* 0x0000000503027227 */ /* 0x000fc800078e0002 */
[----:B------:R-:W-:Y:S02]  /*0850*/  IMAD.MOV.U32 R3, RZ, RZ, R7 ;  /* 0x000000ffff037224 */ /* 0x000fe400078e0007 */
[----:B------:R-:W-:Y:S02]  /*0860*/  IMAD.MOV.U32 R5, RZ, RZ, R4 ;  /* 0x000000ffff057224 */ /* 0x000fe400078e0004 */
[----:B------:R-:W-:Y:S01]  /*0870*/  IMAD.MOV R4, RZ, RZ, -R6 ;  /* 0x000000ffff047224 */ /* 0x000fe200078e0a06 */
[----:B------:R-:W-:Y:S01]  /*0880*/  IABS R6, R18 ;  /* 0x0000001200067213 */ /* 0x000fe20000000000 */
[----:B------:R-:W0:Y:S01]  /*0890*/  I2F.RP R7, R3 ;  /* 0x0000000300077306 */ /* 0x000e220000209400 */
[----:B------:R-:W-:-:S04]  /*08a0*/  IMAD.HI.U32 R0, R2, R5, RZ ;  /* 0x0000000502007227 */ /* 0x000fc800078e00ff */
[----:B------:R-:W-:Y:S02]  /*08b0*/  IMAD.MOV.U32 R2, RZ, RZ, R6 ;  /* 0x000000ffff027224 */ /* 0x000fe400078e0006 */
[----:B------:R-:W-:Y:S02]  /*08c0*/  IMAD R4, R0, R4, R5 ;  /* 0x0000000400047224 */ /* 0x000fe400078e0205 */
[----:B------:R-:W1:Y:S03]  /*08d0*/  I2F.RP R6, R2 ;  /* 0x0000000200067306 */ /* 0x000e660000209400 */
[----:B------:R-:W-:-:S05]  /*08e0*/  ISETP.GT.U32.AND P1, PT, R9, R4, PT ;  /* 0x000000040900720c */ /* 0x000fca0003f24070 */
[----:B0-----:R-:W0:Y:S08]  /*08f0*/  MUFU.RCP R7, R7 ;  /* 0x0000000700077308 */ /* 0x001e300000001000 */
[----:B-1----:R-:W1:Y:S01]  /*0900*/  MUFU.RCP R6, R6 ;  /* 0x0000000600067308 */ /* 0x002e620000001000 */
[----:B------:R-:W-:Y:S02]  /*0910*/  @!P1 IMAD.IADD R4, R4, 0x1, -R9 ;  /* 0x0000000104049824 */ /* 0x000fe400078e0a09 */
[----:B------:R-:W-:Y:S01]  /*0920*/  @!P1 VIADD R0, R0, 0x1 ;  /* 0x0000000100009836 */ /* 0x000fe20000000000 */
[----:B------:R-:W-:-:S02]  /*0930*/  ISETP.NE.AND P1, PT, R13, RZ, PT ;  /* 0x000000ff0d00720c */ /* 0x000fc40003f25270 */
[----:B------:R-:W-:Y:S02]  /*0940*/  ISETP.GE.U32.AND P0, PT, R4, R9, PT ;  /* 0x000000090400720c */ /* 0x000fe40003f06070 */
[----:B------:R-:W-:Y:S01]  /*0950*/  LOP3.LUT R4, R10, R13, RZ, 0x3c, !PT ;  /* 0x0000000d0a047212 */ /* 0x000fe200078e3cff */
[----:B0-----:R-:W-:-:S03]  /*0960*/  VIADD R5, R7, 0xffffffe ;  /* 0x0ffffffe07057836 */ /* 0x001fc60000000000 */
[----:B------:R-:W-:-:S03]  /*0970*/  ISETP.GE.AND P2, PT, R4, RZ, PT ;  /* 0x000000ff0400720c */ /* 0x000fc60003f46270 */
[----:B------:R-:W0:Y:S01]  /*0980*/  F2I.FTZ.U32.TRUNC.NTZ R5, R5 ;  /* 0x0000000500057305 */ /* 0x000e22000021f000 */
[----:B-1----:R-:W-:-:S03]  /*0990*/  VIADD R7, R6, 0xffffffe ;  /* 0x0ffffffe06077836 */ /* 0x002fc60000000000 */
[----:B------:R-:W-:-:S04]  /*09a0*/  @P0 VIADD R0, R0, 0x1 ;  /* 0x0000000100000836 */ /* 0x000fc80000000000 */
[----:B------:R-:W-:Y:S01]  /*09b0*/  IMAD.MOV.U32 R8, RZ, RZ, R0 ;  /* 0x000000ffff087224 */ /* 0x000fe200078e0000 */
[----:B------:R-:W1:Y:S03]  /*09c0*/  F2I.FTZ.U32.TRUNC.NTZ R7, R7 ;  /* 0x0000000700077305 */ /* 0x000e66000021f000 */
[----:B------:R-:W-:Y:S01]  /*09d0*/  @!P2 IMAD.MOV R8, RZ, RZ, -R8 ;  /* 0x000000ffff08a224 */ /* 0x000fe200078e0a08 */
[----:B------:R-:W-:Y:S01]  /*09e0*/  @!P1 LOP3.LUT R8, RZ, R13, RZ, 0x33, !PT ;  /* 0x0000000dff089212 */ /* 0x000fe200078e33ff */
[----:B0-----:R-:W-:-:S03]  /*09f0*/  IMAD.MOV R4, RZ, RZ, -R5 ;  /* 0x000000ffff047224 */ /* 0x001fc600078e0a05 */
[----:B------:R-:W-:Y:S01]  /*0a00*/  LEA R0, R8, UR4, 0x8 ;  /* 0x0000000408007c11 */ /* 0x000fe2000f8e40ff */
[----:B------:R-:W-:Y:S02]  /*0a10*/  IMAD.MOV R8, RZ, RZ, -R8 ;  /* 0x000000ffff087224 */ /* 0x000fe400078e0a08 */
[----:B------:R-:W-:Y:S01]  /*0a20*/  IMAD R9, R4, R3, RZ ;  /* 0x0000000304097224 */ /* 0x000fe200078e02ff */
[----:B------:R-:W-:Y:S01]  /*0a30*/  LOP3.LUT R0, R0, R85, RZ, 0xfc, !PT ;  /* 0x0000005500007212 */ /* 0x000fe200078efcff */
[----:B------:R-:W-:Y:S02]  /*0a40*/  IMAD.MOV.U32 R4, RZ, RZ, RZ ;  /* 0x000000ffff047224 */ /* 0x000fe400078e00ff */
[----:B-1----:R-:W-:Y:S01]  /*0a50*/  IMAD.MOV R6, RZ, RZ, -R7 ;  /* 0x000000ffff067224 */ /* 0x002fe200078e0a07 */
[----:B------:R-:W-:Y:S01]  /*0a60*/  IABS R162, R0 ;  /* 0x0000000000a27213 */ /* 0x000fe20000000000 */
[----:B------:R-:W-:Y:S01]  /*0a70*/  IMAD.HI.U32 R4, R5, R9, R4 ;  /* 0x0000000905047227 */ /* 0x000fe200078e0004 */
[----:B------:R-:W-:-:S02]  /*0a80*/  LOP3.LUT R147, R0, 0x6, RZ, 0xfc, !PT ;  /* 0x0000000600937812 */ /* 0x000fc400078efcff */
[----:B------:R-:W-:Y:S01]  /*0a90*/  LOP3.LUT R137, R0, 0x10, RZ, 0xfc, !PT ;  /* 0x0000001000897812 */ /* 0x000fe200078efcff */
[----:B------:R-:W-:Y:S01]  /*0aa0*/  IMAD.MOV.U32 R9, RZ, RZ, R6 ;  /* 0x000000ffff097224 */ /* 0x000fe200078e0006 */
[----:B------:R-:W-:Y:S01]  /*0ab0*/  IABS R160, R147 ;  /* 0x0000009300a07213 */ /* 0x000fe20000000000 */
[----:B------:R-:W-:Y:S01]  /*0ac0*/  IMAD.HI.U32 R5, R4, R162, RZ ;  /* 0x000000a204057227 */ /* 0x000fe200078e00ff */
[----:B------:R-:W-:Y:S02]  /*0ad0*/  IABS R156, R137 ;  /* 0x00000089009c7213 */ /* 0x000fe40000000000 */
[C---:B------:R-:W-:Y:S01]  /*0ae0*/  LOP3.LUT R127, R0.reuse, 0x1a, RZ, 0xfc, !PT ;  /* 0x0000001a007f7812 */ /* 0x040fe200078efcff */
[----:B------:R-:W-:Y:S01]  /*0af0*/  IMAD R9, R9, R2, RZ ;  /* 0x0000000209097224 */ /* 0x000fe200078e02ff */
[C---:B------:R-:W-:Y:S01]  /*0b00*/  LOP3.LUT R117, R0.reuse, 0x24, RZ, 0xfc, !PT ;  /* 0x0000002400757812 */ /* 0x040fe200078efcff */
[----:B------:R-:W-:Y:S01]  /*0b10*/  IMAD.MOV.U32 R6, RZ, RZ, RZ ;  /* 0x000000ffff067224 */ /* 0x000fe200078e00ff */
[----:B------:R-:W-:Y:S01]  /*0b20*/  IABS R146, R127 ;  /* 0x0000007f00927213 */ /* 0x000fe20000000000 */
[----:B------:R-:W-:Y:S01]  /*0b30*/  IMAD R8, R13, R8, R10 ;  /* 0x000000080d087224 */ /* 0x000fe200078e020a */
[----:B------:R-:W-:Y:S01]  /*0b40*/  IABS R136, R117 ;  /* 0x0000007500887213 */ /* 0x000fe20000000000 */
[----:B------:R-:W-:Y:S01]  /*0b50*/  IMAD.MOV R10, RZ, RZ, -R5 ;  /* 0x000000ffff0a7224 */ /* 0x000fe200078e0a05 */
[C---:B------:R-:W-:Y:S01]  /*0b60*/  LOP3.LUT R151, R0.reuse, 0x2, RZ, 0xfc, !PT ;  /* 0x0000000200977812 */ /* 0x040fe200078efcff */
[----:B------:R-:W-:Y:S01]  /*0b70*/  IMAD.HI.U32 R5, R7, R9, R6 ;  /* 0x0000000907057227 */ /* 0x000fe200078e0006 */
[----:B------:R-:W-:-:S02]  /*0b80*/  LOP3.LUT R107, R0, 0x2e, RZ, 0xfc, !PT ;  /* 0x0000002e006b7812 */ /* 0x000fc400078efcff */
[----:B------:R-:W-:Y:S01]  /*0b90*/  IABS R32, R151 ;  /* 0x0000009700207213 */ /* 0x000fe20000000000 */
[----:B------:R-:W-:Y:S01]  /*0ba0*/  IMAD.HI.U32 R9, R4, R160, RZ ;  /* 0x000000a004097227 */ /* 0x000fe200078e00ff */
[----:B------:R-:W-:Y:S01]  /*0bb0*/  IABS R126, R107 ;  /* 0x0000006b007e7213 */ /* 0x000fe20000000000 */
[----:B------:R-:W-:Y:S01]  /*0bc0*/  STL [R1+0xc8], R151 ;  /* 0x0000c89701007387 */ /* 0x000fe20000100800 */
[C---:B------:R-:W-:Y:S01]  /*0bd0*/  LOP3.LUT R141, R0.reuse, 0xc, RZ, 0xfc, !PT ;  /* 0x0000000c008d7812 */ /* 0x040fe200078efcff */
[----:B------:R-:W-:Y:S01]  /*0be0*/  IMAD.MOV R9, RZ, RZ, -R9 ;  /* 0x000000ffff097224 */ /* 0x000fe200078e0a09 */
[----:B------:R-:W-:Y:S01]  /*0bf0*/  LOP3.LUT R97, R0, 0x38, RZ, 0xfc, !PT ;  /* 0x0000003800617812 */ /* 0x000fe200078efcff */
[----:B------:R-:W-:Y:S01]  /*0c00*/  IMAD.HI.U32 R7, R4, R32, RZ ;  /* 0x0000002004077227 */ /* 0x000fe200078e00ff */
[----:B------:R-:W-:Y:S02]  /*0c10*/  IABS R154, R141 ;  /* 0x0000008d009a7213 */ /* 0x000fe40000000000 */
[----:B------:R-:W-:Y:S01]  /*0c20*/  IABS R112, R97 ;  /* 0x0000006100707213 */ /* 0x000fe20000000000 */
[----:B------:R-:W-:Y:S01]  /*0c30*/  IMAD R160, R3, R9, R160 ;  /* 0x0000000903a07224 */ /* 0x000fe200078e02a0 */
[----:B------:R-:W-:Y:S01]  /*0c40*/  LOP3.LUT R131, R0, 0x16, RZ, 0xfc, !PT ;  /* 0x0000001600837812 */ /* 0x000fe200078efcff */
[----:B------:R-:W-:Y:S01]  /*0c50*/  IMAD.HI.U32 R9, R4, R156, RZ ;  /* 0x0000009c04097227 */ /* 0x000fe200078e00ff */
[----:B------:R-:W-:-:S02]  /*0c60*/  LOP3.LUT R93, R0, 0x42, RZ, 0xfc, !PT ;  /* 0x00000042005d7812 */ /* 0x000fc400078efcff */
[----:B------:R-:W-:Y:S01]  /*0c70*/  IABS R144, R131 ;  /* 0x0000008300907213 */ /* 0x000fe20000000000 */
[----:B------:R-:W-:Y:S01]  /*0c80*/  IMAD.MOV R9, RZ, RZ, -R9 ;  /* 0x000000ffff097224 */ /* 0x000fe200078e0a09 */
[----:B------:R-:W-:Y:S01]  /*0c90*/  IABS R104, R93 ;  /* 0x0000005d00687213 */ /* 0x000fe20000000000 */
[----:B------:R-:W-:Y:S01]  /*0ca0*/  IMAD.MOV R7, RZ, RZ, -R7 ;  /* 0x000000ffff077224 */ /* 0x000fe200078e0a07 */
[C---:B------:R-:W-:Y:S01]  /*0cb0*/  LOP3.LUT R121, R0.reuse, 0x20, RZ, 0xfc, !PT ;  /* 0x0000002000797812 */ /* 0x040fe200078efcff */
[C---:B------:R-:W-:Y:S01]  /*0cc0*/  IMAD R156, R3.reuse, R9, R156 ;  /* 0x00000009039c7224 */ /* 0x040fe200078e029c */
[----:B------:R-:W-:Y:S01]  /*0cd0*/  LOP3.LUT R75, R0, 0x4c, RZ, 0xfc, !PT ;  /* 0x0000004c004b7812 */ /* 0x000fe200078efcff */
[----:B------:R-:W-:Y:S01]  /*0ce0*/  IMAD.HI.U32 R9, R4, R146, RZ ;  /* 0x0000009204097227 */ /* 0x000fe200078e00ff */
[----:B------:R-:W-:Y:S02]  /*0cf0*/  IABS R134, R121 ;  /* 0x0000007900867213 */ /* 0x000fe40000000000 */
[----:B------:R-:W-:Y:S01]  /*0d00*/  IABS R90, R75 ;  /* 0x0000004b005a7213 */ /* 0x000fe20000000000 */
[----:B------:R-:W-:Y:S01]  /*0d10*/  IMAD.MOV R9, RZ, RZ, -R9 ;  /* 0x000000ffff097224 */ /* 0x000fe200078e0a09 */
[C---:B------:R-:W-:Y:S01]  /*0d20*/  LOP3.LUT R111, R0.reuse, 0x2a, RZ, 0xfc, !PT ;  /* 0x0000002a006f7812 */ /* 0x040fe200078efcff */
[C---:B------:R-:W-:Y:S01]  /*0d30*/  IMAD R32, R3.reuse, R7, R32 ;  /* 0x0000000703207224 */ /* 0x040fe200078e0220 */
[----:B------:R-:W-:Y:S01]  /*0d40*/  LOP3.LUT R65, R0, 0x56, RZ, 0xfc, !PT ;  /* 0x0000005600417812 */ /* 0x000fe200078efcff */
[----:B------:R-:W-:Y:S01]  /*0d50*/  IMAD R146, R3, R9, R146 ;  /* 0x0000000903927224 */ /* 0x000fe200078e0292 */
[----:B------:R-:W-:Y:S01]  /*0d60*/  IABS R124, R111 ;  /* 0x0000006f007c7213 */ /* 0x000fe20000000000 */
[----:B------:R-:W-:Y:S01]  /*0d70*/  IMAD.HI.U32 R9, R4, R136, RZ ;  /* 0x0000008804097227 */ /* 0x000fe200078e00ff */
[----:B------:R-:W-:-:S02]  /*0d80*/  IABS R66, R65 ;  /* 0x0000004100427213 */ /* 0x000fc40000000000 */
        /* <DEDUP_REMOVED lines=22> */
[----:B------:R-:W-:Y:S01]  /*0ef0*/  IMAD R154, R3, R7, R154 ;  /* 0x00000007039a7224 */ /* 0x000fe200078e029a */
[----:B------:R-:W-:Y:S01]  /*0f00*/  LOP3.LUT R39, R0, 0x72, RZ, 0xfc, !PT ;  /* 0x0000007200277812 */ /* 0x000fe200078efcff */
[----:B------:R-:W-:Y:S01]  /*0f10*/  IMAD.HI.U32 R7, R4, R144, RZ ;  /* 0x0000009004077227 */ /* 0x000fe200078e00ff */
[----:B------:R-:W-:-:S02]  /*0f20*/  IABS R50, R35 ;  /* 0x0000002300327213 */ /* 0x000fc40000000000 */
[----:B------:R-:W-:Y:S01]  /*0f30*/  IABS R78, R39 ;  /* 0x00000027004e7213 */ /* 0x000fe20000000000 */
[C---:B------:R-:W-:Y:S01]  /*0f40*/  IMAD R112, R3.reuse, R9, R112 ;  /* 0x0000000903707224 */ /* 0x040fe200078e0270 */
[----:B------:R-:W-:Y:S01]  /*0f50*/  LOP3.LUT R149, R0, 0x4, RZ, 0xfc, !PT ;  /* 0x0000000400957812 */ /* 0x000fe200078efcff */
[----:B------:R-:W-:Y:S01]  /*0f60*/  IMAD.HI.U32 R9, R4, R104, RZ ;  /* 0x0000006804097227 */ /* 0x000fe200078e00ff */
[C---:B------:R-:W-:Y:S02]  /*0f70*/  LOP3.LUT R36, R0.reuse, 0x7e, RZ, 0xfc, !PT ;  /* 0x0000007e00247812 */ /* 0x040fe400078efcff */
        /* <DEDUP_REMOVED lines=8> */
[----:B------:R-:W-:Y:S01]  /*1000*/  IABS R30, R145 ;  /* 0x00000091001e7213 */ /* 0x000fe20000000000 */
[----:B------:R-:W-:Y:S01]  /*1010*/  STL [R1+0xc4], R149 ;  /* 0x0000c49501007387 */ /* 0x000fe20000100800 */
[----:B------:R-:W-:Y:S01]  /*1020*/  LOP3.LUT R139, R0, 0xe, RZ, 0xfc, !PT ;  /* 0x0000000e008b7812 */ /* 0x000fe200078efcff */
[C---:B------:R-:W-:Y:S01]  /*1030*/  IMAD R104, R3.reuse, R9, R104 ;  /* 0x0000000903687224 */ /* 0x040fe200078e0268 */
[----:B------:R-:W-:Y:S01]  /*1040*/  IABS R158, R143 ;  /* 0x0000008f009e7213 */ /* 0x000fe20000000000 */
[----:B------:R-:W-:Y:S01]  /*1050*/  IMAD.HI.U32 R9, R4, R90, RZ ;  /* 0x0000005a04097227 */ /* 0x000fe200078e00ff */
[C---:B------:R-:W-:Y:S01]  /*1060*/  LOP3.LUT R135, R0.reuse, 0x12, RZ, 0xfc, !PT ;  /* 0x0000001200877812 */ /* 0x040fe200078efcff */
[----:B------:R-:W-:Y:S01]  /*1070*/  STL [R1+0xc0], R147 ;  /* 0x0000c09301007387 */ /* 0x000fe20000100800 */
[----:B------:R-:W-:Y:S01]  /*1080*/  IABS R150, R139 ;  /* 0x0000008b00967213 */ /* 0x000fe20000000000 */
[----:B------:R-:W-:Y:S01]  /*1090*/  IMAD.MOV R7, RZ, RZ, -R7 ;  /* 0x000000ffff077224 */ /* 0x000fe200078e0a07 */
[----:B------:R-:W-:Y:S01]  /*10a0*/  IABS R152, R135 ;  /* 0x0000008700987213 */ /* 0x000fe20000000000 */
[----:B------:R-:W-:Y:S01]  /*10b0*/  IMAD.MOV R9, RZ, RZ, -R9 ;  /* 0x000000ffff097224 */ /* 0x000fe200078e0a09 */
[C---:B------:R-:W-:Y:S01]  /*10c0*/  ISETP.GT.U32.AND P6, PT, R3.reuse, R160, PT ;  /* 0x000000a00300720c */ /* 0x040fe20003fc4070 */
[C---:B------:R-:W-:Y:S01]  /*10d0*/  IMAD R134, R3.reuse, R7, R134 ;  /* 0x0000000703867224 */ /* 0x040fe200078e0286 */
[----:B------:R-:W-:Y:S01]  /*10e0*/  LOP3.LUT R133, R0, 0x14, RZ, 0xfc, !PT ;  /* 0x0000001400857812 */ /* 0x000fe200078efcff */
[----:B------:R-:W-:Y:S01]  /*10f0*/  IMAD.HI.U32 R7, R4, R124, RZ ;  /* 0x0000007c04077227 */ /* 0x000fe200078e00ff */
[C---:B------:R-:W-:Y:S01]  /*1100*/  LOP3.LUT R129, R0.reuse, 0x18, RZ, 0xfc, !PT ;  /* 0x0000001800817812 */ /* 0x040fe200078efcff */
[----:B------:R-:W-:Y:S01]  /*1110*/  STL [R1+0xbc], R145 ;  /* 0x0000bc9101007387 */ /* 0x000fe20000100800 */
[----:B------:R-:W-:Y:S01]  /*1120*/  IABS R148, R133 ;  /* 0x0000008500947213 */ /* 0x000fe20000000000 */
[C---:B------:R-:W-:Y:S01]  /*1130*/  IMAD R90, R3.reuse, R9, R90 ;  /* 0x00000009035a7224 */ /* 0x040fe200078e025a */
[----:B------:R-:W-:Y:S01]  /*1140*/  LOP3.LUT R123, R0, 0x1e, RZ, 0xfc, !PT ;  /* 0x0000001e007b7812 */ /* 0x000fe200078efcff */
[----:B------:R-:W-:Y:S01]  /*1150*/  IMAD.HI.U32 R9, R4, R66, RZ ;  /* 0x0000004204097227 */ /* 0x000fe200078e00ff */
[----:B------:R-:W-:Y:S01]  /*1160*/  IABS R140, R129 ;  /* 0x00000081008c7213 */ /* 0x000fe20000000000 */
[----:B------:R-:W-:Y:S01]  /*1170*/  STL [R1+0xb8], R143 ;  /* 0x0000b88f01007387 */ /* 0x000fe20000100800 */
[C---:B------:R-:W-:Y:S01]  /*1180*/  LOP3.LUT R125, R0.reuse, 0x1c, RZ, 0xfc, !PT ;  /* 0x0000001c007d7812 */ /* 0x040fe200078efcff */
[----:B------:R-:W-:Y:S01]  /*1190*/  IMAD.MOV R7, RZ, RZ, -R7 ;  /* 0x000000ffff077224 */ /* 0x000fe200078e0a07 */
[----:B------:R-:W-:Y:S01]  /*11a0*/  IABS R138, R123 ;  /* 0x0000007b008a7213 */ /* 0x000fe20000000000 */
[----:B------:R-:W-:Y:S01]  /*11b0*/  IMAD.MOV R9, RZ, RZ, -R9 ;  /* 0x000000ffff097224 */ /* 0x000fe200078e0a09 */
[----:B------:R-:W-:Y:S01]  /*11c0*/  IABS R142, R125 ;  /* 0x0000007d008e7213 */ /* 0x000fe20000000000 */
[C---:B------:R-:W-:Y:S01]  /*11d0*/  IMAD R124, R3.reuse, R7, R124 ;  /* 0x00000007037c7224 */ /* 0x040fe200078e027c */
[----:B------:R-:W-:Y:S01]  /*11e0*/  LOP3.LUT R119, R0, 0x22, RZ, 0xfc, !PT ;  /* 0x0000002200777812 */ /* 0x000fe200078efcff */
[----:B------:R-:W-:Y:S01]  /*11f0*/  IMAD.HI.U32 R7, R4, R116, RZ ;  /* 0x0000007404077227 */ /* 0x000fe200078e00ff */
[C---:B------:R-:W-:Y:S01]  /*1200*/  LOP3.LUT R115, R0.reuse, 0x26, RZ, 0xfc, !PT ;  /* 0x0000002600737812 */ /* 0x040fe200078efcff */
[----:B------:R-:W-:Y:S01]  /*1210*/  STL [R1+0x100], R141 ;  /* 0x0001008d01007387 */ /* 0x000fe20000100800 */
[----:B------:R-:W-:Y:S01]  /*1220*/  IABS R130, R119 ;  /* 0x0000007700827213 */ /* 0x000fe20000000000 */
[----:B------:R-:W-:Y:S01]  /*1230*/  IMAD R66, R3, R9, R66 ;  /* 0x0000000903427224 */ /* 0x000fe200078e0242 */
[C---:B------:R-:W-:Y:S01]  /*1240*/  LOP3.LUT R113, R0.reuse, 0x28, RZ, 0xfc, !PT ;  /* 0x0000002800717812 */ /* 0x040fe200078efcff */
[----:B------:R-:W-:Y:S01]  /*1250*/  IMAD.IADD R6, R11, 0x1, R8 ;  /* 0x000000010b067824 */ /* 0x000fe200078e0208 */
[----:B------:R-:W-:Y:S01]  /*1260*/  LOP3.LUT R109, R0, 0x2c, RZ, 0xfc, !PT ;  /* 0x0000002c006d7812 */ /* 0x000fe200078efcff */
[----:B------:R-:W-:Y:S01]  /*1270*/  IMAD.HI.U32 R9, R4, R56, RZ ;  /* 0x0000003804097227 */ /* 0x000fe200078e00ff */
[----:B------:R-:W-:Y:S01]  /*1280*/  IABS R132, R115 ;  /* 0x0000007300847213 */ /* 0x000fe20000000000 */
[----:B------:R-:W-:Y:S01]  /*1290*/  STL [R1+0xfc], R139 ;  /* 0x0000fc8b01007387 */ /* 0x000fe20000100800 */
[----:B------:R-:W-:Y:S01]  /*12a0*/  IABS R128, R113 ;  /* 0x0000007100807213 */ /* 0x000fe20000000000 */
[----:B------:R-:W-:Y:S01]  /*12b0*/  IMAD.MOV R7, RZ, RZ, -R7 ;  /* 0x000000ffff077224 */ /* 0x000fe200078e0a07 */
[----:B------:R-:W-:Y:S01]  /*12c0*/  IABS R120, R109 ;  /* 0x0000006d00787213 */ /* 0x000fe20000000000 */
[----:B------:R-:W-:Y:S01]  /*12d0*/  IMAD.MOV R9, RZ, RZ, -R9 ;  /* 0x000000ffff097224 */ /* 0x000fe200078e0a09 */
[----:B------:R-:W-:Y:S01]  /*12e0*/  LOP3.LUT R105, R0, 0x30, RZ, 0xfc, !PT ;  /* 0x0000003000697812 */ /* 0x000fe200078efcff */
[----:B------:R-:W-:Y:S01]  /*12f0*/  IMAD R15, R6, 0x40, R215 ;  /* 0x00000040060f7824 */ /* 0x000fe200078e02d7 */
[----:B------:R-:W-:Y:S01]  /*1300*/  LOP3.LUT R103, R0, 0x32, RZ, 0xfc, !PT ;  /* 0x0000003200677812 */ /* 0x000fe200078efcff */
[C---:B------:R-:W-:Y:S01]  /*1310*/  IMAD R116, R3.reuse, R7, R116 ;  /* 0x0000000703747224 */ /* 0x040fe200078e0274 */
[----:B------:R-:W-:Y:S01]  /*1320*/  IABS R122, R105 ;  /* 0x00000069007a7213 */ /* 0x000fe20000000000 */
[----:B------:R-:W-:Y:S01]  /*1330*/  IMAD.HI.U32 R7, R4, R102, RZ ;  /* 0x0000006604077227 */ /* 0x000fe200078e00ff */
[----:B------:R-:W-:Y:S01]  /*1340*/  IABS R118, R103 ;  /* 0x0000006700767213 */ /* 0x000fe20000000000 */
[----:B------:R-:W-:Y:S01]  /*1350*/  STL [R1+0xf8], R137 ;  /* 0x0000f88901007387 */ /* 0x000fe20000100800 */
[C---:B------:R-:W-:Y:S01]  /*1360*/  LOP3.LUT R99, R0.reuse, 0x36, RZ, 0xfc, !PT ;  /* 0x0000003600637812 */ /* 0x040fe200078efcff */
[C---:B------:R-:W-:Y:S01]  /*1370*/  IMAD R56, R3.reuse, R9, R56 ;  /* 0x0000000903387224 */ /* 0x040fe200078e0238 */
[----:B------:R-:W-:Y:S01]  /*1380*/  IABS R9, R15 ;  /* 0x0000000f00097213 */ /* 0x000fe20000000000 */
[----:B------:R-:W-:Y:S01]  /*1390*/  IMAD.MOV R7, RZ, RZ, -R7 ;  /* 0x000000ffff077224 */ /* 0x000fe200078e0a07 */
[----:B------:R-:W-:Y:S01]  /*13a0*/  LOP3.LUT R95, R0, 0x3a, RZ, 0xfc, !PT ;  /* 0x0000003a005f7812 */ /* 0x000fe200078efcff */
[----:B------:R-:W-:Y:S01]  /*13b0*/  IMAD.HI.U32 R8, R4, R164, RZ ;  /* 0x000000a404087227 */ /* 0x000fe200078e00ff */
[C---:B------:R-:W-:Y:S01]  /*13c0*/  LOP3.LUT R27, R0.reuse, 0x3c, RZ, 0xfc, !PT ;  /* 0x0000003c001b7812 */ /* 0x040fe200078efcff */
[----:B------:R-:W-:Y:S01]  /*13d0*/  STL [R1+0xf4], R135 ;  /* 0x0000f48701007387 */ /* 0x000fe20000100800 */
[----:B------:R-:W-:Y:S01]  /*13e0*/  IABS R114, R99 ;  /* 0x0000006300727213 */ /* 0x000fe20000000000 */
[----:B------:R-:W-:Y:S01]  /*13f0*/  IMAD R102, R3, R7, R102 ;  /* 0x0000000703667224 */ /* 0x000fe200078e0266 */
[----:B------:R-:W-:Y:S01]  /*1400*/  IABS R110, R95 ;  /* 0x0000005f006e7213 */ /* 0x000fe20000000000 */
[----:B------:R-:W-:Y:S01]  /*1410*/  IMAD.HI.U32 R5, R5, R9, RZ ;  /* 0x0000000905057227 */ /* 0x000fe200078e00ff */
[----:B------:R-:W-:Y:S01]  /*1420*/  IABS R108, R27 ;  /* 0x0000001b006c7213 */ /* 0x000fe20000000000 */
[----:B------:R-:W-:Y:S01]  /*1430*/  STL [R1+0xf0], R133 ;  /* 0x0000f08501007387 */ /* 0x000fe20000100800 */
[----:B------:R-:W-:Y:S01]  /*1440*/  LOP3.LUT R17, R0, 0x40, RZ, 0xfc, !PT ;  /* 0x0000004000117812 */ /* 0x000fe200078efcff */
[----:B------:R-:W-:Y:S01]  /*1450*/  IMAD.HI.U32 R7, R4, R100, RZ ;  /* 0x0000006404077227 */ /* 0x000fe200078e00ff */
[C---:B------:R-:W-:Y:S01]  /*1460*/  LOP3.LUT R92, R0.reuse, 0x44, RZ, 0xfc, !PT ;  /* 0x00000044005c7812 */ /* 0x040fe200078efcff */
[----:B------:R-:W-:Y:S01]  /*1470*/  STL [R1+0xec], R131 ;  /* 0x0000ec8301007387 */ /* 0x000fe20000100800 */
[----:B------:R-:W-:Y:S01]  /*1480*/  LOP3.LUT R91, R0, 0x46, RZ, 0xfc, !PT ;  /* 0x00000046005b7812 */ /* 0x000fe200078efcff */
[----:B------:R-:W-:Y:S01]  /*1490*/  IMAD.MOV R5, RZ, RZ, -R5 ;  /* 0x000000ffff057224 */ /* 0x000fe200078e0a05 */
[----:B------:R-:W-:Y:S01]  /*14a0*/  IABS R96, R17 ;  /* 0x0000001100607213 */ /* 0x000fe20000000000 */
[----:B------:R-:W-:Y:S01]  /*14b0*/  IMAD.MOV R7, RZ, RZ, -R7 ;  /* 0x000000ffff077224 */ /* 0x000fe200078e0a07 */
[----:B------:R-:W-:Y:S01]  /*14c0*/  IABS R98, R92 ;  /* 0x0000005c00627213 */ /* 0x000fe20000000000 */
[----:B------:R-:W-:Y:S01]  /*14d0*/  IMAD R5, R2, R5, R9 ;  /* 0x0000000502057224 */ /* 0x000fe200078e0209 */
[----:B------:R-:W-:Y:S01]  /*14e0*/  IABS R106, R91 ;  /* 0x0000005b006a7213 */ /* 0x000fe20000000000 */
[C---:B------:R-:W-:Y:S01]  /*14f0*/  IMAD R100, R3.reuse, R7, R100 ;  /* 0x0000000703647224 */ /* 0x040fe200078e0264 */
[----:B------:R-:W-:Y:S01]  /*1500*/  LOP3.LUT R77, R0, 0x4a, RZ, 0xfc, !PT ;  /* 0x0000004a004d7812 */ /* 0x000fe200078efcff */
[----:B------:R-:W-:Y:S01]  /*1510*/  IMAD.HI.U32 R7, R4, R88, RZ ;  /* 0x0000005804077227 */ /* 0x000fe200078e00ff */
[----:B------:R-:W-:Y:S01]  /*1520*/  ISETP.GT.U32.AND P0, PT, R2, R5, PT ;  /* 0x000000050200720c */ /* 0x000fe20003f04070 */
[----:B------:R-:W-:Y:S01]  /*1530*/  STL [R1+0xe8], R129 ;  /* 0x0000e88101007387 */ /* 0x000fe20000100800 */
[C---:B------:R-:W-:Y:S01]  /*1540*/  LOP3.LUT R73, R0.reuse, 0x4e, RZ, 0xfc, !PT ;  /* 0x0000004e00497812 */ /* 0x040fe200078efcff */
[----:B------:R-:W-:Y:S01]  /*1550*/  IMAD.MOV R7, RZ, RZ, -R7 ;  /* 0x000000ffff077224 */ /* 0x000fe200078e0a07 */
[----:B------:R-:W-:Y:S01]  /*1560*/  LOP3.LUT R71, R0, 0x50, RZ, 0xfc, !PT ;  /* 0x0000005000477812 */ /* 0x000fe200078efcff */
[C---:B------:R-:W-:Y:S01]  /*1570*/  IMAD R162, R3.reuse, R10, R162 ;  /* 0x0000000a03a27224 */ /* 0x040fe200078e02a2 */
[----:B------:R-:W-:Y:S01]  /*1580*/  IABS R94, R77 ;  /* 0x0000004d005e7213 */ /* 0x000fe20000000000 */
[C---:B------:R-:W-:Y:S01]  /*1590*/  IMAD R88, R3.reuse, R7, R88 ;  /* 0x0000000703587224 */ /* 0x040fe200078e0258 */
[----:B------:R-:W-:Y:S01]  /*15a0*/  IABS R72, R73 ;  /* 0x0000004900487213 */ /* 0x000fe20000000000 */
[----:B------:R-:W-:Y:S01]  /*15b0*/  IMAD.HI.U32 R7, R4, R64, RZ ;  /* 0x0000004004077227 */ /* 0x000fe200078e00ff */
[----:B------:R-:W-:Y:S01]  /*15c0*/  ISETP.GT.U32.AND P1, PT, R3, R162, PT ;  /* 0x000000a20300720c */ /* 0x000fe20003f24070 */
[----:B------:R-:W-:Y:S01]  /*15d0*/  STL [R1+0xe4], R127 ;  /* 0x0000e47f01007387 */ /* 0x000fe20000100800 */
[----:B------:R-:W-:Y:S01]  /*15e0*/  IABS R68, R71 ;  /* 0x0000004700447213 */ /* 0x000fe20000000000 */
[----:B------:R-:W-:Y:S01]  /*15f0*/  IMAD.MOV R7, RZ, RZ, -R7 ;  /* 0x000000ffff077224 */ /* 0x000fe200078e0a07 */
[C---:B------:R-:W-:Y:S01]  /*1600*/  LOP3.LUT R67, R0.reuse, 0x54, RZ, 0xfc, !PT ;  /* 0x0000005400437812 */ /* 0x040fe200078efcff */
[----:B------:R-:W-:Y:S01]  /*1610*/  @!P0 IMAD.IADD R5, R5, 0x1, -R2 ;  /* 0x0000000105058824 */ /* 0x000fe200078e0a02 */
[----:B------:R-:W-:Y:S01]  /*1620*/  LOP3.LUT R63, R0, 0x58, RZ, 0xfc, !PT ;  /* 0x00000058003f7812 */ /* 0x000fe200078efcff */
[C---:B------:R-:W-:Y:S01]  /*1630*/  IMAD R64, R3.reuse, R7, R64 ;  /* 0x0000000703407224 */ /* 0x040fe200078e0240 */
[----:B------:R-:W-:Y:S01]  /*1640*/  IABS R70, R67 ;  /* 0x0000004300467213 */ /* 0x000fe20000000000 */
[----:B------:R-:W-:Y:S01]  /*1650*/  IMAD.HI.U32 R7, R4, R50, RZ ;  /* 0x0000003204077227 */ /* 0x000fe200078e00ff */
[----:B------:R-:W-:Y:S01]  /*1660*/  ISETP.GT.U32.AND P0, PT, R2, R5, PT ;  /* 0x000000050200720c */ /* 0x000fe20003f04070 */
[----:B------:R-:W-:Y:S01]  /*1670*/  STL [R1+0xe0], R125 ;  /* 0x0000e07d01007387 */ /* 0x000fe20000100800 */
[C---:B------:R-:W-:Y:S01]  /*1680*/  LOP3.LUT R61, R0.reuse, 0x5a, RZ, 0xfc, !PT ;  /* 0x0000005a003d7812 */ /* 0x040fe200078efcff */
[----:B------:R-:W-:Y:S01]  /*1690*/  IMAD.MOV R7, RZ, RZ, -R7 ;  /* 0x000000ffff077224 */ /* 0x000fe200078e0a07 */
[----:B------:R-:W-:Y:S01]  /*16a0*/  LOP3.LUT R57, R0, 0x5e, RZ, 0xfc, !PT ;  /* 0x0000005e00397812 */ /* 0x000fe200078efcff */
[----:B------:R-:W-:Y:S01]  /*16b0*/  IMAD.MOV R8, RZ, RZ, -R8 ;  /* 0x000000ffff087224 */ /* 0x000fe200078e0a08 */
[----:B------:R-:W-:Y:S01]  /*16c0*/  IABS R62, R63 ;  /* 0x0000003f003e7213 */ /* 0x000fe20000000000 */
[----:B------:R-:W-:Y:S01]  /*16d0*/  IMAD R50, R3, R7, R50 ;  /* 0x0000000703327224 */ /* 0x000fe200078e0232 */
[----:B------:R-:W-:Y:S01]  /*16e0*/  IABS R58, R61 ;  /* 0x0000003d003a7213 */ /* 0x000fe20000000000 */
[----:B------:R-:W-:Y:S01]  /*16f0*/  IMAD.HI.U32 R7, R4, R78, RZ ;  /* 0x0000004e04077227 */ /* 0x000fe200078e00ff */
[----:B------:R-:W-:Y:S01]  /*1700*/  IABS R60, R57 ;  /* 0x00000039003c7213 */ /* 0x000fe20000000000 */
[----:B------:R-:W-:Y:S01]  /*1710*/  STL [R1+0xdc], R123 ;  /* 0x0000dc7b01007387 */ /* 0x000fe20000100800 */
[C---:B------:R-:W-:Y:S01]  /*1720*/  LOP3.LUT R53, R0.reuse, 0x62, RZ, 0xfc, !PT ;  /* 0x0000006200357812 */ /* 0x040fe200078efcff */
[----:B------:R-:W-:Y:S01]  /*1730*/  IMAD.MOV R7, RZ, RZ, -R7 ;  /* 0x000000ffff077224 */ /* 0x000fe200078e0a07 */
[----:B------:R-:W-:Y:S01]  /*1740*/  LOP3.LUT R49, R0, 0x66, RZ, 0xfc, !PT ;  /* 0x0000006600317812 */ /* 0x000fe200078efcff */
[----:B------:R-:W-:Y:S01]  /*1750*/  @!P0 IMAD.IADD R5, R5, 0x1, -R2 ;  /* 0x0000000105058824 */ /* 0x000fe200078e0a02 */
[----:B------:R-:W-:Y:S01]  /*1760*/  ISETP.GE.AND P0, PT, R15, RZ, PT ;  /* 0x000000ff0f00720c */ /* 0x000fe20003f06270 */
[C---:B------:R-:W-:Y:S01]  /*1770*/  IMAD R78, R3.reuse, R7, R78 ;  /* 0x00000007034e7224 */ /* 0x040fe200078e024e */
        /* <DEDUP_REMOVED lines=8> */
[----:B------:R-:W-:Y:S01]  /*1800*/  IABS R76, R47 ;  /* 0x0000002f004c7213 */ /* 0x000fe20000000000 */
[----:B------:R-:W-:Y:S01]  /*1810*/  STL [R1+0xd4], R119 ;  /* 0x0000d47701007387 */ /* 0x000fe20000100800 */
[----:B------:R-:W-:Y:S01]  /*1820*/  IABS R48, R45 ;  /* 0x0000002d00307213 */ /* 0x000fe20000000000 */
[C---:B------:R-:W-:Y:S01]  /*1830*/  IMAD R164, R3.reuse, R8, R164 ;  /* 0x0000000803a47224 */ /* 0x040fe200078e02a4 */
[C---:B------:R-:W-:Y:S01]  /*1840*/  LOP3.LUT R43, R0.reuse, 0x6e, RZ, 0xfc, !PT ;  /* 0x0000006e002b7812 */ /* 0x040fe200078efcff */
[C---:B------:R-:W-:Y:S01]  /*1850*/  IMAD R40, R3.reuse, R7, R40 ;  /* 0x0000000703287224 */ /* 0x040fe200078e0228 */
[----:B------:R-:W-:Y:S01]  /*1860*/  LOP3.LUT R41, R0, 0x70, RZ, 0xfc, !PT ;  /* 0x0000007000297812 */ /* 0x000fe200078efcff */
[----:B------:R-:W-:Y:S01]  /*1870*/  IMAD.MOV.U32 R82, RZ, RZ, R5 ;  /* 0x000000ffff527224 */ /* 0x000fe200078e0005 */
[C---:B------:R-:W-:Y:S01]  /*1880*/  ISETP.GT.U32.AND P5, PT, R3.reuse, R164, PT ;  /* 0x000000a40300720c */ /* 0x040fe20003fa4070 */
[----:B------:R-:W-:Y:S01]  /*1890*/  IMAD.MOV R10, RZ, RZ, -R10 ;  /* 0x000000ffff0a7224 */ /* 0x000fe200078e0a0a */
[C---:B------:R-:W-:Y:S01]  /*18a0*/  ISETP.GT.U32.AND P2, PT, R3.reuse, R40, PT ;  /* 0x000000280300720c */ /* 0x040fe20003f44070 */
[C---:B------:R-:W-:Y:S01]  /*18b0*/  IMAD.HI.U32 R11, R4.reuse, R158, RZ ;  /* 0x0000009e040b7227 */ /* 0x040fe200078e00ff */
[----:B------:R-:W-:Y:S01]  /*18c0*/  IABS R46, R43 ;  /* 0x0000002b002e7213 */ /* 0x000fe20000000000 */
[----:B------:R-:W-:Y:S01]  /*18d0*/  STL [R1+0xd0], R117 ;  /* 0x0000d07501007387 */ /* 0x000fe20000100800 */
[----:B------:R-:W-:Y:S01]  /*18e0*/  IABS R44, R41 ;  /* 0x00000029002c7213 */ /* 0x000fe20000000000 */
[----:B------:R-:W-:Y:S01]  /*18f0*/  @!P0 IMAD.MOV R82, RZ, RZ, -R82 ;  /* 0x000000ffff528224 */ /* 0x000fe200078e0a52 */
[C---:B------:R-:W-:Y:S01]  /*1900*/  ISETP.GT.U32.AND P0, PT, R3.reuse, R32, PT ;  /* 0x000000200300720c */ /* 0x040fe20003f04070 */
[C---:B------:R-:W-:Y:S01]  /*1910*/  IMAD R30, R3.reuse, R10, R30 ;  /* 0x0000000a031e7224 */ /* 0x040fe200078e021e */
[----:B------:R-:W-:Y:S01]  /*1920*/  @!P3 LOP3.LUT R82, RZ, R18, RZ, 0x33, !PT ;  /* 0x00000012ff52b212 */ /* 0x000fe200078e33ff */
[----:B------:R-:W-:Y:S01]  /*1930*/  IMAD.HI.U32 R8, R4, R150, RZ ;  /* 0x0000009604087227 */ /* 0x000fe200078e00ff */
[C---:B------:R-:W-:Y:S01]  /*1940*/  LOP3.LUT R24, R0.reuse, 0x76, RZ, 0xfc, !PT ;  /* 0x0000007600187812 */ /* 0x040fe200078efcff */
[----:B------:R-:W-:Y:S01]  /*1950*/  STL [R1+0xcc], R115 ;  /* 0x0000cc7301007387 */ /* 0x000fe20000100800 */
[C---:B------:R-:W-:Y:S01]  /*1960*/  ISETP.GT.U32.AND P4, PT, R3.reuse, R30, PT ;  /* 0x0000001e0300720c */ /* 0x040fe20003f84070 */
[----:B------:R-:W-:Y:S01]  /*1970*/  IMAD.MOV R11, RZ, RZ, -R11 ;  /* 0x000000ffff0b7224 */ /* 0x000fe200078e0a0b */
[----:B------:R-:W-:Y:S01]  /*1980*/  LOP3.LUT R51, R0, 0x64, RZ, 0xfc, !PT ;  /* 0x0000006400337812 */ /* 0x000fe200078efcff */
[----:B------:R-:W-:Y:S01]  /*1990*/  IMAD.HI.U32 R10, R4, R152, RZ ;  /* 0x00000098040a7227 */ /* 0x000fe200078e00ff */
[----:B------:R-:W-:Y:S01]  /*19a0*/  IABS R14, R24 ;  /* 0x00000018000e7213 */ /* 0x000fe20000000000 */
[----:B------:R-:W-:Y:S01]  /*19b0*/  STL [R1+0xb4], R113 ;  /* 0x0000b47101007387 */ /* 0x000fe20000100800 */
[----:B------:R-:W-:Y:S01]  /*19c0*/  IABS R54, R51 ;  /* 0x0000003300367213 */ /* 0x000fe20000000000 */
[----:B------:R-:W-:Y:S01]  /*19d0*/  IMAD.MOV R8, RZ, RZ, -R8 ;  /* 0x000000ffff087224 */ /* 0x000fe200078e0a08 */
[C---:B------:R-:W-:Y:S01]  /*19e0*/  LOP3.LUT R16, R0.reuse, 0x7a, RZ, 0xfc, !PT ;  /* 0x0000007a00107812 */ /* 0x040fe200078efcff */
[C---:B------:R-:W-:Y:S01]  /*19f0*/  IMAD R158, R3.reuse, R11, R158 ;  /* 0x0000000b039e7224 */ /* 0x040fe200078e029e */
[----:B------:R-:W-:Y:S01]  /*1a00*/  STL [R1+0xb0], R111 ;  /* 0x0000b06f01007387 */ /* 0x000fe20000100800 */
[----:B------:R-:W-:Y:S01]  /*1a10*/  IMAD.MOV R10, RZ, RZ, -R10 ;  /* 0x000000ffff0a7224 */ /* 0x000fe200078e0a0a */
[----:B------:R-:W-:Y:S01]  /*1a20*/  IABS R34, R16 ;  /* 0x0000001000227213 */ /* 0x000fe20000000000 */
[C---:B------:R-:W-:Y:S01]  /*1a30*/  IMAD R150, R3.reuse, R8, R150 ;  /* 0x0000000803967224 */ /* 0x040fe200078e0296 */
[C---:B------:R-:W-:Y:S01]  /*1a40*/  ISETP.GT.U32.AND P3, PT, R3.reuse, R158, PT ;  /* 0x0000009e0300720c */ /* 0x040fe20003f64070 */
[C---:B------:R-:W-:Y:S01]  /*1a50*/  IMAD R152, R3.reuse, R10, R152 ;  /* 0x0000000a03987224 */ /* 0x040fe200078e0298 */
[----:B------:R-:W-:Y:S01]  /*1a60*/  LOP3.LUT R25, R0, 0x74, RZ, 0xfc, !PT ;  /* 0x0000007400197812 */ /* 0x000fe200078efcff */
[--C-:B------:R-:W-:Y:S01]  /*1a70*/  @!P1 IMAD.IADD R162, R162, 0x1, -R3.reuse ;  /* 0x00000001a2a29824 */ /* 0x100fe200078e0a03 */
[C---:B------:R-:W-:Y:S01]  /*1a80*/  ISETP.GT.U32.AND P1, PT, R3.reuse, R150, PT ;  /* 0x000000960300720c */ /* 0x040fe20003f24070 */
[--C-:B------:R-:W-:Y:S01]  /*1a90*/  @!P2 IMAD.IADD R40, R40, 0x1, -R3.reuse ;  /* 0x000000012828a824 */ /* 0x100fe200078e0a03 */
[C---:B------:R-:W-:Y:S01]  /*1aa0*/  ISETP.GT.U32.AND P2, PT, R3.reuse, R154, PT ;  /* 0x0000009a0300720c */ /* 0x040fe20003f44070 */
[--C-:B------:R-:W-:Y:S01]  /*1ab0*/  @!P0 IMAD.IADD R32, R32, 0x1, -R3.reuse ;  /* 0x0000000120208824 */ /* 0x100fe200078e0a03 */
[C---:B------:R-:W-:Y:S01]  /*1ac0*/  ISETP.GT.U32.AND P0, PT, R3.reuse, R156, PT ;  /* 0x0000009c0300720c */ /* 0x040fe20003f04070 */
[----:B------:R-:W-:Y:S01]  /*1ad0*/  @!P5 IMAD.IADD R164, R164, 0x1, -R3 ;  /* 0x00000001a4a4d824 */ /* 0x000fe200078e0a03 */
[----:B------:R-:W-:Y:S01]  /*1ae0*/  ISETP.GT.U32.AND P5, PT, R3, R152, PT ;  /* 0x000000980300720c */ /* 0x000fe20003fa4070 */
[----:B------:R-:W-:Y:S01]  /*1af0*/  IMAD.HI.U32 R11, R4, R148, RZ ;  /* 0x00000094040b7227 */ /* 0x000fe200078e00ff */
[----:B------:R-:W-:Y:S01]  /*1b00*/  STL [R1+0xac], R109 ;  /* 0x0000ac6d01007387 */ /* 0x000fe20000100800 */
[----:B------:R-:W-:-:S02]  /*1b10*/  LOP3.LUT R37, R0, 0x78, RZ, 0xfc, !PT ;  /* 0x0000007800257812 */ /* 0x000fc400078efcff */
[--C-:B------:R-:W-:Y:S01]  /*1b20*/  @!P6 IMAD.IADD R160, R160, 0x1, -R3.reuse ;  /* 0x00000001a0a0e824 */ /* 0x100fe200078e0a03 */
[----:B------:R-:W-:Y:S01]  /*1b30*/  STL [R1+0xa8], R107 ;  /* 0x0000a86b01007387 */ /* 0x000fe20000100800 */
[--C-:B------:R-:W-:Y:S01]  /*1b40*/  @!P4 IMAD.IADD R30, R30, 0x1, -R3.reuse ;  /* 0x000000011e1ec824 */ /* 0x100fe200078e0a03 */
[C---:B------:R-:W-:Y:S01]  /*1b50*/  ISETP.GT.U32.AND P4, PT, R3.reuse, R162, PT ;  /* 0x000000a20300720c */ /* 0x040fe20003f84070 */
[----:B------:R-:W-:Y:S01]  /*1b60*/  @!P3 IMAD.IADD R158, R158, 0x1, -R3 ;  /* 0x000000019e9eb824 */ /* 0x000fe200078e0a03 */
[C---:B------:R-:W-:Y:S01]  /*1b70*/  ISETP.GT.U32.AND P3, PT, R3.reuse, R40, PT ;  /* 0x000000280300720c */ /* 0x040fe20003f64070 */
[----:B------:R-:W-:Y:S01]  /*1b80*/  IMAD.MOV R11, RZ, RZ, -R11 ;  /* 0x000000ffff0b7224 */ /* 0x000fe200078e0a0b */
[----:B------:R-:W-:Y:S01]  /*1b90*/  STL [R1+0xa4], R105 ;  /* 0x0000a46901007387 */ /* 0x000fe20000100800 */
[--C-:B------:R-:W-:Y:S01]  /*1ba0*/  @!P1 IMAD.IADD R150, R150, 0x1, -R3.reuse ;  /* 0x0000000196969824 */ /* 0x100fe200078e0a03 */
[C---:B------:R-:W-:Y:S01]  /*1bb0*/  ISETP.GT.U32.AND P1, PT, R3.reuse, R164, PT ;  /* 0x000000a40300720c */ /* 0x040fe20003f24070 */
[--C-:B------:R-:W-:Y:S01]  /*1bc0*/  @!P2 IMAD.IADD R154, R154, 0x1, -R3.reuse ;  /* 0x000000019a9aa824 */ /* 0x100fe200078e0a03 */
[C---:B------:R-:W-:Y:S01]  /*1bd0*/  ISETP.GT.U32.AND P2, PT, R3.reuse, R32, PT ;  /* 0x000000200300720c */ /* 0x040fe20003f44070 */
[--C-:B------:R-:W-:Y:S01]  /*1be0*/  @!P0 IMAD.IADD R156, R156, 0x1, -R3.reuse ;  /* 0x000000019c9c8824 */ /* 0x100fe200078e0a03 */
[C---:B------:R-:W-:Y:S01]  /*1bf0*/  ISETP.GT.U32.AND P0, PT, R3.reuse, R160, PT ;  /* 0x000000a00300720c */ /* 0x040fe20003f04070 */
[--C-:B------:R-:W-:Y:S01]  /*1c00*/  @!P5 IMAD.IADD R152, R152, 0x1, -R3.reuse ;  /* 0x000000019898d824 */ /* 0x100fe200078e0a03 */
[C---:B------:R-:W-:Y:S01]  /*1c10*/  ISETP.GT.U32.AND P5, PT, R3.reuse, R30, PT ;  /* 0x0000001e0300720c */ /* 0x040fe20003fa4070 */
[C---:B------:R-:W-:Y:S01]  /*1c20*/  IMAD R148, R3.reuse, R11, R148 ;  /* 0x0000000b03947224 */ /* 0x040fe200078e0294 */
[----:B------:R-:W-:Y:S01]  /*1c30*/  STL [R1+0xa0], R103 ;  /* 0x0000a06701007387 */ /* 0x000fe20000100800 */
[--C-:B------:R-:W-:Y:S01]  /*1c40*/  @!P4 IMAD.IADD R162, R162, 0x1, -R3.reuse ;  /* 0x00000001a2a2c824 */ /* 0x100fe200078e0a03 */
[C---:B------:R-:W-:Y:S01]  /*1c50*/  ISETP.GT.U32.AND P4, PT, R3.reuse, R158, PT ;  /* 0x0000009e0300720c */ /* 0x040fe20003f84070 */
[--C-:B------:R-:W-:Y:S01]  /*1c60*/  @!P3 IMAD.IADD R40, R40, 0x1, -R3.reuse ;  /* 0x000000012828b824 */ /* 0x100fe200078e0a03 */
[C---:B------:R-:W-:Y:S01]  /*1c70*/  ISETP.GT.U32.AND P6, PT, R3.reuse, R148, PT ;  /* 0x000000940300720c */ /* 0x040fe20003fc4070 */
[----:B------:R-:W-:Y:S01]  /*1c80*/  IMAD.HI.U32 R8, R4, R140, RZ ;  /* 0x0000008c04087227 */ /* 0x000fe200078e00ff */
[C---:B------:R-:W-:Y:S01]  /*1c90*/  ISETP.GT.U32.AND P3, PT, R3.reuse, R154, PT ;  /* 0x0000009a0300720c */ /* 0x040fe20003f64070 */
[----:B------:R-:W-:Y:S01]  /*1ca0*/  STL [R1+0x9c], R101 ;  /* 0x00009c6501007387 */ /* 0x000fe20000100800 */
[----:B------:R-:W-:Y:S01]  /*1cb0*/  IABS R79, R25 ;  /* 0x00000019004f7213 */ /* 0x000fe20000000000 */
        /* <DEDUP_REMOVED lines=9> */
[----:B------:R-:W-:Y:S01]  /*1d50*/  IABS R38, R37 ;  /* 0x0000002500267213 */ /* 0x000fe20000000000 */
[----:B------:R-:W-:Y:S01]  /*1d60*/  STL [R1+0x98], R99 ;  /* 0x0000986301007387 */ /* 0x000fe20000100800 */
[----:B------:R-:W-:Y:S01]  /*1d70*/  LOP3.LUT R12, R0, 0x7c, RZ, 0xfc, !PT ;  /* 0x0000007c000c7812 */ /* 0x000fe200078efcff */
[----:B------:R-:W-:Y:S01]  /*1d80*/  IMAD.MOV R8, RZ, RZ, -R8 ;  /* 0x000000ffff087224 */ /* 0x000fe200078e0a08 */
[----:B------:R-:W-:Y:S01]  /*1d90*/  SHF.R.S32.HI R5, RZ, 0x6, R173 ;  /* 0x00000006ff057819 */ /* 0x000fe200000114ad */
[----:B------:R-:W-:Y:S01]  /*1da0*/  IMAD.HI.U32 R10, R4, R142, RZ ;  /* 0x0000008e040a7227 */ /* 0x000fe200078e00ff */
[----:B------:R-:W-:Y:S01]  /*1db0*/  STL [R1+0x94], R97 ;  /* 0x0000946101007387 */ /* 0x000fe20000100800 */
[----:B------:R-:W-:-:S02]  /*1dc0*/  IABS R42, R12 ;  /* 0x0000000c002a7213 */ /* 0x000fc40000000000 */
[----:B------:R-:W-:Y:S01]  /*1dd0*/  IMAD.MOV R11, RZ, RZ, -R11 ;  /* 0x000000ffff0b7224 */ /* 0x000fe200078e0a0b */
[----:B------:R-:W-:Y:S01]  /*1de0*/  STL [R1+0x90], R95 ;  /* 0x0000905f01007387 */ /* 0x000fe20000100800 */
[----:B------:R-:W-:Y:S01]  /*1df0*/  IMAD R140, R3, R8, R140 ;  /* 0x00000008038c7224 */ /* 0x000fe200078e028c */
[----:B------:R-:W-:Y:S01]  /*1e00*/  SGXT R5, R5, 0x1 ;  /* 0x000000010505781a */ /* 0x000fe20000000200 */
[----:B------:R-:W-:Y:S01]  /*1e10*/  IMAD.MOV R10, RZ, RZ, -R10 ;  /* 0x000000ffff0a7224 */ /* 0x000fe200078e0a0a */
[----:B------:R-:W-:Y:S01]  /*1e20*/  STL [R1+0x8c], R27 ;  /* 0x00008c1b01007387 */ /* 0x000fe20000100800 */
[----:B------:R-:W-:Y:S01]  /*1e30*/  IMAD.HI.U32 R8, R4, R130, RZ ;  /* 0x0000008204087227 */ /* 0x000fe200078e00ff */
[----:B------:R-:W-:Y:S02]  /*1e40*/  LOP3.LUT R5, R5, 0x90, RZ, 0xc0, !PT ;  /* 0x0000009005057812 */ /* 0x000fe400078ec0ff */
[----:B------:R-:W-:Y:S01]  /*1e50*/  STL [R1+0x88], R26 ;  /* 0x0000881a01007387 */ /* 0x000fe20000100800 */
[----:B------:R-:W-:-:S02]  /*1e60*/  @!P6 IMAD.IADD R148, R148, 0x1, -R3 ;  /* 0x000000019494e824 */ /* 0x000fc400078e0a03 */
[C---:B------:R-:W-:Y:S01]  /*1e70*/  IMAD R138, R3.reuse, R11, R138 ;  /* 0x0000000b038a7224 */ /* 0x040fe200078e028a */
[----:B------:R-:W-:Y:S01]  /*1e80*/  STL [R1+0x84], R17 ;  /* 0x0000841101007387 */ /* 0x000fe20000100800 */
[C---:B------:R-:W-:Y:S01]  /*1e90*/  IMAD R142, R3.reuse, R10, R142 ;  /* 0x0000000a038e7224 */ /* 0x040fe200078e028e */
[C---:B------:R-:W-:Y:S01]  /*1ea0*/  ISETP.GT.U32.AND P6, PT, R3.reuse, R148, PT ;  /* 0x000000940300720c */ /* 0x040fe20003fc4070 */
[----:B------:R-:W-:Y:S01]  /*1eb0*/  IMAD.MOV R8, RZ, RZ, -R8 ;  /* 0x000000ffff087224 */ /* 0x000fe200078e0a08 */
[----:B------:R-:W-:Y:S01]  /*1ec0*/  STL [R1+0x80], R93 ;  /* 0x0000805d01007387 */ /* 0x000fe20000100800 */
[--C-:B------:R-:W-:Y:S01]  /*1ed0*/  @!P4 IMAD.IADD R158, R158, 0x1, -R3.reuse ;  /* 0x000000019e9ec824 */ /* 0x100fe200078e0a03 */
[C---:B------:R-:W-:Y:S01]  /*1ee0*/  ISETP.GT.U32.AND P4, PT, R3.reuse, R140, PT ;  /* 0x0000008c0300720c */ /* 0x040fe20003f84070 */
[--C-:B------:R-:W-:Y:S01]  /*1ef0*/  @!P3 IMAD.IADD R154, R154, 0x1, -R3.reuse ;  /* 0x000000019a9ab824 */ /* 0x100fe200078e0a03 */
[C---:B------:R-:W-:Y:S01]  /*1f00*/  ISETP.GT.U32.AND P3, PT, R3.reuse, R146, PT ;  /* 0x000000920300720c */ /* 0x040fe20003f64070 */
[C---:B------:R-:W-:Y:S01]  /*1f10*/  IMAD.HI.U32 R10, R4.reuse, R132, RZ ;  /* 0x00000084040a7227 */ /* 0x040fe200078e00ff */
[----:B------:R-:W-:Y:S03]  /*1f20*/  STL [R1+0x7c], R92 ;  /* 0x00007c5c01007387 */ /* 0x000fe60000100800 */
[----:B------:R-:W-:Y:S01]  /*1f30*/  IMAD.HI.U32 R11, R4, R128, RZ ;  /* 0x00000080040b7227 */ /* 0x000fe200078e00ff */
[----:B------:R-:W-:Y:S03]  /*1f40*/  STL [R1+0x78], R91 ;  /* 0x0000785b01007387 */ /* 0x000fe60000100800 */
        /* <DEDUP_REMOVED lines=8> */
[----:B------:R-:W-:Y:S01]  /*1fd0*/  @!P5 IMAD.IADD R144, R144, 0x1, -R3 ;  /* 0x000000019090d824 */ /* 0x000fe200078e0a03 */
[----:B------:R-:W-:Y:S01]  /*1fe0*/  ISETP.GT.U32.AND P5, PT, R3, R136, PT ;  /* 0x000000880300720c */ /* 0x000fe20003fa4070 */
[----:B------:R-:W-:Y:S01]  /*1ff0*/  IMAD.HI.U32 R8, R4, R120, RZ ;  /* 0x0000007804087227 */ /* 0x000fe200078e00ff */
[----:B------:R-:W-:Y:S03]  /*2000*/  STL [R1+0x70], R77 ;  /* 0x0000704d01007387 */ /* 0x000fe60000100800 */
[----:B------:R-:W-:Y:S01]  /*2010*/  IMAD.MOV R10, RZ, RZ, -R10 ;  /* 0x000000ffff0a7224 */ /* 0x000fe200078e0a0a */
[----:B------:R-:W-:Y:S01]  /*2020*/  STL [R1+0x6c], R75 ;  /* 0x00006c4b01007387 */ /* 0x000fe20000100800 */
[----:B------:R-:W-:-:S02]  /*2030*/  IMAD.MOV R11, RZ, RZ, -R11 ;  /* 0x000000ffff0b7224 */ /* 0x000fc400078e0a0b */
[----:B------:R-:W-:Y:S01]  /*2040*/  IMAD.MOV R8, RZ, RZ, -R8 ;  /* 0x000000ffff087224 */ /* 0x000fe200078e0a08 */
[----:B------:R-:W-:Y:S01]  /*2050*/  STL [R1+0x68], R73 ;  /* 0x0000684901007387 */ /* 0x000fe20000100800 */
[C---:B------:R-:W-:Y:S02]  /*2060*/  IMAD R132, R3.reuse, R10, R132 ;  /* 0x0000000a03847224 */ /* 0x040fe400078e0284 */
[C---:B------:R-:W-:Y:S01]  /*2070*/  IMAD R128, R3.reuse, R11, R128 ;  /* 0x0000000b03807224 */ /* 0x040fe200078e0280 */
[----:B------:R-:W-:Y:S01]  /*2080*/  STL [R1+0x64], R71 ;  /* 0x0000644701007387 */ /* 0x000fe20000100800 */
[C---:B------:R-:W-:Y:S02]  /*2090*/  IMAD R120, R3.reuse, R8, R120 ;  /* 0x0000000803787224 */ /* 0x040fe400078e0278 */
        /* <DEDUP_REMOVED lines=28> */
[C---:B------:R-:W-:Y:S01]  /*2260*/  IMAD.HI.U32 R10, R4.reuse, R122, RZ ;  /* 0x0000007a040a7227 */ /* 0x040fe200078e00ff */
[----:B------:R-:W-:Y:S03]  /*2270*/  STL [R1+0x60], R69 ;  /* 0x0000604501007387 */ /* 0x000fe60000100800 */
[----:B------:R-:W-:Y:S01]  /*2280*/  IMAD.MOV R10, RZ, RZ, -R10 ;  /* 0x000000ffff0a7224 */ /* 0x000fe200078e0a0a */
[----:B------:R-:W-:Y:S01]  /*2290*/  STL [R1+0x5c], R67 ;  /* 0x00005c4301007387 */ /* 0x000fe20000100800 */
[----:B------:R-:W-:-:S03]  /*22a0*/  IMAD.HI.U32 R11, R4, R118, RZ ;  /* 0x00000076040b7227 */ /* 0x000fc600078e00ff */
[----:B------:R-:W-:Y:S01]  /*22b0*/  STL [R1+0x58], R65 ;  /* 0x0000584101007387 */ /* 0x000fe20000100800 */
[C---:B------:R-:W-:Y:S02]  /*22c0*/  IMAD R122, R3.reuse, R10, R122 ;  /* 0x0000000a037a7224 */ /* 0x040fe400078e027a */
[--C-:B------:R-:W-:Y:S01]  /*22d0*/  @!P6 IMAD.IADD R144, R144, 0x1, -R3.reuse ;  /* 0x000000019090e824 */ /* 0x100fe200078e0a03 */
[C---:B------:R-:W-:Y:S01]  /*22e0*/  ISETP.GT.U32.AND P6, PT, R3.reuse, R136, PT ;  /* 0x000000880300720c */ /* 0x040fe20003fc4070 */
[----:B------:R-:W-:Y:S01]  /*22f0*/  @!P3 IMAD.IADD R142, R142, 0x1, -R3 ;  /* 0x000000018e8eb824 */ /* 0x000fe200078e0a03 */
[----:B------:R-:W-:Y:S01]  /*2300*/  ISETP.GT.U32.AND P3, PT, R3, R128, PT ;  /* 0x000000800300720c */ /* 0x000fe20003f64070 */
[----:B------:R-:W-:Y:S01]  /*2310*/  IMAD.MOV R11, RZ, RZ, -R11 ;  /* 0x000000ffff0b7224 */ /* 0x000fe200078e0a0b */
[----:B------:R-:W-:Y:S01]  /*2320*/  STL [R1+0x54], R63 ;  /* 0x0000543f01007387 */ /* 0x000fe20000100800 */
[----:B------:R-:W-:-:S03]  /*2330*/  IMAD.HI.U32 R8, R4, R114, RZ ;  /* 0x0000007204087227 */ /* 0x000fc600078e00ff */
        /* <DEDUP_REMOVED lines=10> */
[C---:B------:R-:W-:Y:S01]  /*23e0*/  ISETP.GT.U32.AND P5, PT, R3.reuse, R116, PT ;  /* 0x000000740300720c */ /* 0x040fe20003fa4070 */
[----:B------:R-:W-:Y:S01]  /*23f0*/  IMAD R118, R3, R11, R118 ;  /* 0x0000000b03767224 */ /* 0x000fe200078e0276 */
[----:B------:R-:W-:Y:S01]  /*2400*/  STL [R1+0x4c], R59 ;  /* 0x00004c3b01007387 */ /* 0x000fe20000100800 */
[----:B------:R-:W-:-:S03]  /*2410*/  IMAD.HI.U32 R10, R4, R110, RZ ;  /* 0x0000006e040a7227 */ /* 0x000fc600078e00ff */
[----:B------:R-:W-:Y:S01]  /*2420*/  STL [R1+0x48], R57 ;  /* 0x0000483901007387 */ /* 0x000fe20000100800 */
[----:B------:R-:W-:-:S03]  /*2430*/  IMAD.HI.U32 R11, R4, R108, RZ ;  /* 0x0000006c040b7227 */ /* 0x000fc600078e00ff */
[----:B------:R-:W-:Y:S01]  /*2440*/  STL [R1+0x44], R55 ;  /* 0x0000443701007387 */ /* 0x000fe20000100800 */
[----:B------:R-:W-:Y:S02]  /*2450*/  IMAD.MOV R8, RZ, RZ, -R8 ;  /* 0x000000ffff087224 */ /* 0x000fe400078e0a08 */
[----:B------:R-:W-:Y:S01]  /*2460*/  IMAD.MOV R10, RZ, RZ, -R10 ;  /* 0x000000ffff0a7224 */ /* 0x000fe200078e0a0a */
[----:B------:R-:W-:Y:S01]  /*2470*/  STL [R1+0x40], R53 ;  /* 0x0000403501007387 */ /* 0x000fe20000100800 */
[----:B------:R-:W-:Y:S02]  /*2480*/  IMAD.MOV R11, RZ, RZ, -R11 ;  /* 0x000000ffff0b7224 */ /* 0x000fe400078e0a0b */
[C---:B------:R-:W-:Y:S01]  /*2490*/  IMAD R114, R3.reuse, R8, R114 ;  /* 0x0000000803727224 */ /* 0x040fe200078e0272 */
[----:B------:R-:W-:Y:S01]  /*24a0*/  STL [R1+0x3c], R51 ;  /* 0x00003c3301007387 */ /* 0x000fe20000100800 */
[C---:B------:R-:W-:Y:S02]  /*24b0*/  IMAD R110, R3.reuse, R10, R110 ;  /* 0x0000000a036e7224 */ /* 0x040fe400078e026e */
[C---:B------:R-:W-:Y:S01]  /*24c0*/  IMAD R108, R3.reuse, R11, R108 ;  /* 0x0000000b036c7224 */ /* 0x040fe200078e026c */
        /* <DEDUP_REMOVED lines=70> */
[----:B------:R-:W-:Y:S01]  /*2930*/  IMAD.HI.U32 R8, R4, R70, RZ ;  /* 0x0000004604087227 */ /* 0x000fe200078e00ff */
[----:B------:R-:W-:Y:S03]  /*2940*/  STL [R1+0x10], R16 ;  /* 0x0000101001007387 */ /* 0x000fe60000100800 */
[C---:B------:R-:W-:Y:S01]  /*2950*/  IMAD R72, R3.reuse, R10, R72 ;  /* 0x0000000a03487224 */ /* 0x040fe200078e0248 */
[----:B------:R-:W-:Y:S01]  /*2960*/  STL [R1+0xc], R12 ;  /* 0x00000c0c01007387 */ /* 0x000fe20000100800 */
[----:B------:R-:W-:-:S02]  /*2970*/  IMAD R68, R3, R11, R68 ;  /* 0x0000000b03447224 */ /* 0x000fc400078e0244 */
[--C-:B------:R-:W-:Y:S01]  /*2980*/  @!P3 IMAD.IADD R112, R112, 0x1, -R3.reuse ;  /* 0x000000017070b824 */ /* 0x100fe200078e0a03 */
[C---:B------:R-:W-:Y:S01]  /*2990*/  ISETP.GT.U32.AND P3, PT, R3.reuse, R98, PT ;  /* 0x000000620300720c */ /* 0x040fe20003f64070 */
[----:B------:R-:W-:Y:S01]  /*29a0*/  IMAD.MOV R8, RZ, RZ, -R8 ;  /* 0x000000ffff087224 */ /* 0x000fe200078e0a08 */
[----:B------:R-:W-:Y:S01]  /*29b0*/  STL [R1], R234 ;  /* 0x000000ea01007387 */ /* 0x000fe20000100800 */
        /* <DEDUP_REMOVED lines=10> */
[----:B------:R-:W-:-:S04]  /*2a60*/  IMAD.HI.U32 R10, R4, R62, RZ ;  /* 0x0000003e040a7227 */ /* 0x000fc800078e00ff */
[----:B------:R-:W-:Y:S02]  /*2a70*/  IMAD R70, R3, R8, R70 ;  /* 0x0000000803467224 */ /* 0x000fe400078e0246 */
[----:B------:R-:W-:-:S04]  /*2a80*/  IMAD.HI.U32 R11, R4, R58, RZ ;  /* 0x0000003a040b7227 */ /* 0x000fc800078e00ff */
[----:B------:R-:W-:-:S04]  /*2a90*/  IMAD.HI.U32 R8, R4, R60, RZ ;  /* 0x0000003c04087227 */ /* 0x000fc800078e00ff */
[----:B------:R-:W-:Y:S02]  /*2aa0*/  IMAD.MOV R10, RZ, RZ, -R10 ;  /* 0x000000ffff0a7224 */ /* 0x000fe400078e0a0a */
[----:B------:R-:W-:Y:S02]  /*2ab0*/  IMAD.MOV R11, RZ, RZ, -R11 ;  /* 0x000000ffff0b7224 */ /* 0x000fe400078e0a0b */
[----:B------:R-:W-:Y:S02]  /*2ac0*/  IMAD.MOV R8, RZ, RZ, -R8 ;  /* 0x000000ffff087224 */ /* 0x000fe400078e0a08 */
[C---:B------:R-:W-:Y:S02]  /*2ad0*/  IMAD R62, R3.reuse, R10, R62 ;  /* 0x0000000a033e7224 */ /* 0x040fe400078e023e */
[C---:B------:R-:W-:Y:S02]  /*2ae0*/  IMAD R58, R3.reuse, R11, R58 ;  /* 0x0000000b033a7224 */ /* 0x040fe400078e023a */
[----:B------:R-:W-:-:S02]  /*2af0*/  IMAD R60, R3, R8, R60 ;  /* 0x00000008033c7224 */ /* 0x000fc400078e023c */
[--C-:B------:R-:W-:Y:S01]  /*2b00*/  @!P6 IMAD.IADD R116, R116, 0x1, -R3.reuse ;  /* 0x000000017474e824 */ /* 0x100fe200078e0a03 */
[C---:B------:R-:W-:Y:S01]  /*2b10*/  ISETP.GT.U32.AND P6, PT, R3.reuse, R106, PT ;  /* 0x0000006a0300720c */ /* 0x040fe20003fc4070 */
[--C-:B------:R-:W-:Y:S01]  /*2b20*/  @!P3 IMAD.IADD R98, R98, 0x1, -R3.reuse ;  /* 0x000000016262b824 */ /* 0x100fe200078e0a03 */
[C---:B------:R-:W-:Y:S01]  /*2b30*/  ISETP.GT.U32.AND P3, PT, R3.reuse, R88, PT ;  /* 0x000000580300720c */ /* 0x040fe20003f64070 */
[----:B------:R-:W-:Y:S01]  /*2b40*/  @!P1 IMAD.IADD R94, R94, 0x1, -R3 ;  /* 0x000000015e5e9824 */ /* 0x000fe200078e0a03 */
[----:B------:R-:W-:Y:S01]  /*2b50*/  ISETP.GT.U32.AND P1, PT, R3, R62, PT ;  /* 0x0000003e0300720c */ /* 0x000fe20003f24070 */
[----:B------:R-:W-:-:S04]  /*2b60*/  IMAD.HI.U32 R10, R4, R74, RZ ;  /* 0x0000004a040a7227 */ /* 0x000fc800078e00ff */
        /* <DEDUP_REMOVED lines=8> */
[----:B------:R-:W-:Y:S02]  /*2bf0*/  IMAD.MOV R10, RZ, RZ, -R10 ;  /* 0x000000ffff0a7224 */ /* 0x000fe400078e0a0a */
[----:B------:R-:W-:-:S04]  /*2c00*/  IMAD.HI.U32 R6, R4, R52, RZ ;  /* 0x0000003404067227 */ /* 0x000fc800078e00ff */
[----:B------:R-:W-:Y:S02]  /*2c10*/  IMAD R74, R3, R10, R74 ;  /* 0x0000000a034a7224 */ /* 0x000fe400078e024a */
[----:B------:R-:W-:Y:S02]  /*2c20*/  IMAD.MOV R10, RZ, RZ, -R6 ;  /* 0x000000ffff0a7224 */ /* 0x000fe400078e0a06 */
[----:B------:R-:W-:-:S04]  /*2c30*/  IMAD.HI.U32 R6, R4, R76, RZ ;  /* 0x0000004c04067227 */ /* 0x000fc800078e00ff */
[--C-:B------:R-:W-:Y:S01]  /*2c40*/  @!P6 IMAD.IADD R106, R106, 0x1, -R3.reuse ;  /* 0x000000016a6ae824 */ /* 0x100fe200078e0a03 */
[C---:B------:R-:W-:Y:S01]  /*2c50*/  ISETP.GT.U32.AND P6, PT, R3.reuse, R70, PT ;  /* 0x000000460300720c */ /* 0x040fe20003fc4070 */
[--C-:B------:R-:W-:Y:S01]  /*2c60*/  @!P3 IMAD.IADD R88, R88, 0x1, -R3.reuse ;  /* 0x000000015858b824 */ /* 0x100fe200078e0a03 */
[C---:B------:R-:W-:Y:S01]  /*2c70*/  ISETP.GT.U32.AND P3, PT, R3.reuse, R56, PT ;  /* 0x000000380300720c */ /* 0x040fe20003f64070 */
[----:B------:R-:W-:Y:S01]  /*2c80*/  @!P1 IMAD.IADD R62, R62, 0x1, -R3 ;  /* 0x000000013e3e9824 */ /* 0x000fe200078e0a03 */
[----:B------:R-:W-:Y:S01]  /*2c90*/  ISETP.GT.U32.AND P1, PT, R3, R90, PT ;  /* 0x0000005a0300720c */ /* 0x000fe20003f24070 */
[----:B------:R-:W-:-:S04]  /*2ca0*/  IMAD.HI.U32 R8, R4, R48, RZ ;  /* 0x0000003004087227 */ /* 0x000fc800078e00ff */
[----:B------:R-:W-:Y:S02]  /*2cb0*/  IMAD.MOV R6, RZ, RZ, -R6 ;  /* 0x000000ffff067224 */ /* 0x000fe400078e0a06 */
        /* <DEDUP_REMOVED lines=8> */
[----:B------:R-:W-:-:S02]  /*2d40*/  IMAD.MOV R8, RZ, RZ, -R8 ;  /* 0x000000ffff087224 */ /* 0x000fc400078e0a08 */
[----:B------:R-:W-:Y:S02]  /*2d50*/  IMAD R76, R3, R6, R76 ;  /* 0x00000006034c7224 */ /* 0x000fe400078e024c */
        /* <DEDUP_REMOVED lines=8> */
[----:B------:R-:W-:Y:S02]  /*2de0*/  IMAD.MOV R9, RZ, RZ, -R6 ;  /* 0x000000ffff097224 */ /* 0x000fe400078e0a06 */
        /* <DEDUP_REMOVED lines=11> */
[----:B------:R-:W-:-:S04]  /*2ea0*/  IMAD.HI.U32 R11, R4, R54, RZ ;  /* 0x00000036040b7227 */ /* 0x000fc800078e00ff */
[----:B------:R-:W-:Y:S02]  /*2eb0*/  IMAD.MOV R6, RZ, RZ, -R6 ;  /* 0x000000ffff067224 */ /* 0x000fe400078e0a06 */
[----:B------:R-:W-:Y:S02]  /*2ec0*/  IMAD.MOV R11, RZ, RZ, -R11 ;  /* 0x000000ffff0b7224 */ /* 0x000fe400078e0a0b */
[C---:B------:R-:W-:Y:S02]  /*2ed0*/  IMAD R52, R3.reuse, R10, R52 ;  /* 0x0000000a03347224 */ /* 0x040fe400078e0234 */
[C---:B------:R-:W-:Y:S02]  /*2ee0*/  IMAD R14, R3.reuse, R6, R14 ;  /* 0x00000006030e7224 */ /* 0x040fe400078e020e */
[----:B------:R-:W-:Y:S02]  /*2ef0*/  IMAD R54, R3, R11, R54 ;  /* 0x0000000b03367224 */ /* 0x000fe400078e0236 */
[----:B------:R-:W-:-:S04]  /*2f00*/  IMAD.HI.U32 R6, R4, R34, RZ ;  /* 0x0000002204067227 */ /* 0x000fc800078e00ff */
[--C-:B------:R-:W-:Y:S01]  /*2f10*/  @!P6 IMAD.IADD R74, R74, 0x1, -R3.reuse ;  /* 0x000000014a4ae824 */ /* 0x100fe200078e0a03 */
[C---:B------:R-:W-:Y:S01]  /*2f20*/  ISETP.GT.U32.AND P6, PT, R3.reuse, R56, PT ;  /* 0x000000380300720c */ /* 0x040fe20003fc4070 */
[--C-:B------:R-:W-:Y:S01]  /*2f30*/  @!P1 IMAD.IADD R62, R62, 0x1, -R3.reuse ;  /* 0x000000013e3e9824 */ /* 0x100fe200078e0a03 */
[C---:B------:R-:W-:Y:S01]  /*2f40*/  ISETP.GT.U32.AND P1, PT, R3.reuse, R52, PT ;  /* 0x000000340300720c */ /* 0x040fe20003f24070 */
[C---:B------:R-:W-:Y:S02]  /*2f50*/  IMAD R46, R3.reuse, R8, R46 ;  /* 0x00000008032e7224 */ /* 0x040fe400078e022e */
        /* <DEDUP_REMOVED lines=14> */
[C---:B------:R-:W-:Y:S02]  /*3040*/  IMAD R34, R3.reuse, R6, R34 ;  /* 0x0000000603227224 */ /* 0x040fe400078e0222 */
[----:B------:R-:W-:Y:S01]  /*3050*/  IMAD.MOV R2, RZ, RZ, -R2 ;  /* 0x000000ffff027224 */ /* 0x000fe200078e0a02 */
[----:B------:R-:W0:Y:S01]  /*3060*/  LDS R6, [UR9] ;  /* 0x00000009ff067984 */ /* 0x000e220008000800 */
[----:B------:R-:W-:Y:S01]  /*3070*/  IMAD R79, R3, R8, R79 ;  /* 0x00000008034f7224 */ /* 0x000fe200078e024f */
[----:B------:R-:W-:Y:S01]  /*3080*/  LOP3.LUT R8, R85, 0xa, RZ, 0xfc, !PT ;  /* 0x0000000a55087812 */ /* 0x000fe200078efcff */
[----:B------:R-:W-:Y:S01]  /*3090*/  IMAD R44, R3, R9, R44 ;  /* 0x00000009032c7224 */ /* 0x000fe200078e022c */
[----:B------:R-:W-:Y:S01]  /*30a0*/  LOP3.LUT R9, R85, 0x8, RZ, 0xfc, !PT ;  /* 0x0000000855097812 */ /* 0x000fe200078efcff */
[----:B------:R-:W-:-:S02]  /*30b0*/  IMAD R38, R3, R2, R38 ;  /* 0x0000000203267224 */ /* 0x000fc400078e0226 */
        /* <DEDUP_REMOVED lines=16> */
[--C-:B------:R-:W-:Y:S02]  /*31c0*/  @!P6 IMAD.IADD R46, R46, 0x1, -R3.reuse ;  /* 0x000000012e2ee824 */ /* 0x100fe400078e0a03 */
[----:B------:R-:W-:Y:S02]  /*31d0*/  IMAD R42, R3, R4, R42 ;  /* 0x00000004032a7224 */ /* 0x000fe400078e022a */
        /* <DEDUP_REMOVED lines=12> */
[----:B------:R-:W-:Y:S01]  /*32a0*/  IMAD.SHL.U32 R2, R212, 0x200000, RZ ;  /* 0x00200000d4027824 */ /* 0x000fe200078e00ff */
[C---:B------:R-:W-:Y:S01]  /*32b0*/  ISETP.GT.U32.AND P5, PT, R3.reuse, R46, PT ;  /* 0x0000002e0300720c */ /* 0x040fe20003fa4070 */
[--C-:B------:R-:W-:Y:S01]  /*32c0*/  @!P1 IMAD.IADD R50, R50, 0x1, -R3.reuse ;  /* 0x0000000132329824 */ /* 0x100fe200078e0a03 */
[C---:B------:R-:W-:Y:S01]  /*32d0*/  ISETP.GT.U32.AND P1, PT, R3.reuse, R79, PT ;  /* 0x0000004f0300720c */ /* 0x040fe20003f24070 */
[--C-:B------:R-:W-:Y:S01]  /*32e0*/  @!P6 IMAD.IADD R42, R42, 0x1, -R3.reuse ;  /* 0x000000012a2ae824 */ /* 0x100fe200078e0a03 */
[----:B------:R-:W-:Y:S01]  /*32f0*/  LOP3.LUT R2, R2, 0x600000, RZ, 0xc0, !PT ;  /* 0x0060000002027812 */ /* 0x000fe200078ec0ff */
        /* <DEDUP_REMOVED lines=9> */
[----:B------:R-:W-:Y:S01]  /*3390*/  ISETP.GT.U32.AND P5, PT, R3, R34, PT ;  /* 0x000000220300720c */ /* 0x000fe20003fa4070 */
[----:B------:R-:W-:Y:S01]  /*33a0*/  IMAD.SHL.U32 R4, R173, 0x2, RZ ;  /* 0x00000002ad047824 */ /* 0x000fe200078e00ff */
[----:B------:R-:W-:Y:S01]  /*33b0*/  ISETP.GT.U32.AND P6, PT, R3, R42, PT ;  /* 0x0000002a0300720c */ /* 0x000fe20003fc4070 */
[--C-:B------:R-:W-:Y:S01]  /*33c0*/  @!P1 IMAD.IADD R79, R79, 0x1, -R3.reuse ;  /* 0x000000014f4f9824 */ /* 0x100fe200078e0a03 */
[----:B------:R-:W-:Y:S01]  /*33d0*/  R2UR UR10, R2 ;  /* 0x00000000020a72ca */ /* 0x000fe200000e0000 */
[--C-:B------:R-:W-:Y:S01]  /*33e0*/  @!P3 IMAD.IADD R44, R44, 0x1, -R3.reuse ;  /* 0x000000012c2cb824 */ /* 0x100fe200078e0a03 */
[----:B0-----:R-:W-:Y:S01]  /*33f0*/  R2UR UR8, R6 ;  /* 0x00000000060872ca */ /* 0x001fe200000e0000 */
[--C-:B------:R-:W-:Y:S01]  /*3400*/  @!P2 IMAD.IADD R78, R78, 0x1, -R3.reuse ;  /* 0x000000014e4ea824 */ /* 0x100fe200078e0a03 */
[----:B------:R-:W-:Y:S01]  /*3410*/  LOP3.LUT R2, R5, 0x7e, R4, 0x78, !PT ;  /* 0x0000007e05027812 */ /* 0x000fe200078e7804 */
[--C-:B------:R-:W-:Y:S01]  /*3420*/  @!P0 IMAD.IADD R14, R14, 0x1, -R3.reuse ;  /* 0x000000010e0e8824 */ /* 0x100fe200078e0a03 */
[----:B------:R-:W-:Y:S01]  /*3430*/  BAR.SYNC.DEFER_BLOCKING 0x0 ;  /* 0x0000000000007b1d */ /* 0x000fe20000010000 */
[--C-:B------:R-:W-:Y:S01]  /*3440*/  @!P4 IMAD.IADD R38, R38, 0x1, -R3.reuse ;  /* 0x000000012626c824 */ /* 0x100fe200078e0a03 */
[----:B------:R-:W-:Y:S01]  /*3450*/  LOP3.LUT P1, RZ, R173, 0x7f, RZ, 0xc0, !PT ;  /* 0x0000007fadff7812 */ /* 0x000fe2000782c0ff */
[----:B------:R-:W-:-:S02]  /*3460*/  @!P5 IMAD.IADD R34, R34, 0x1, -R3 ;  /* 0x000000012222d824 */ /* 0x000fc400078e0a03 */
[----:B------:R-:W-:Y:S02]  /*3470*/  @!P6 IMAD.IADD R42, R42, 0x1, -R3 ;  /* 0x000000012a2ae824 */ /* 0x000fe400078e0a03 */
[----:B------:R-:W-:Y:S02]  /*3480*/  IMAD R82, R82, R23, RZ ;  /* 0x0000001752527224 */ /* 0x000fe400078e02ff */
[----:B------:R-:W-:Y:S01]  /*3490*/  UIADD3 UR10, UPT, UPT, UR8, UR10, URZ ;  /* 0x0000000a080a7290 */ /* 0x000fe2000fffe0ff */
[----:B------:R-:W-:Y:S11]  /*34a0*/  BRA.U UP0, `(.L_x_5) ;  /* 0x0000000100187547 */ /* 0x000ff6000b800000 */
[----:B------:R-:W-:Y:S01]  /*34b0*/  ELECT P0, URZ, PT ;  /* 0x0000000000ff782f */ /* 0x000fe20003800000 */
[----:B------:R-:W-:Y:S01]  /*34c0*/  IMAD.MOV.U32 R3, RZ, RZ, 0x1 ;  /* 0x00000001ff037424 */ /* 0x000fe200078e00ff */
[----:B------:R-:W-:Y:S01]  /*34d0*/  UMOV UR4, 0x40 ;  /* 0x0000004000047882 */ /* 0x000fe20000000000 */
[----:B------:R-:W-:Y:S01]  /*34e0*/  UVIRTCOUNT.DEALLOC.SMPOOL 0x80 ;  /* 0x000000800000784c */ /* 0x000fe20000000000 */
[----:B------:R-:W-:-:S09]  /*34f0*/  ULEA UR4, UR5, UR4, 0x18 ;  /* 0x0000000405047291 */ /* 0x000fd2000f8ec0ff */
[----:B------:R0:W-:Y:S03]  /*3500*/  @P0 STS.U8 [UR4], R3 ;  /* 0x00000003ff000988 */ /* 0x0001e60008000004 */
.L_x_5:
[----:B------:R-:W-:Y:S01]  /*3510*/  STTM.16dp32bit_t0_t15.x64 tmem[UR10], RZ ;  /* 0x000000ff000079ed */ /* 0x000fe20008b0000a */
[----:B------:R-:W-:Y:S01]  /*3520*/  STTM.16dp32bit_t16_t31.x64 tmem[UR10+0x40], RZ ;  /* 0x000040ff000079ed */ /* 0x000fe20008b2000a */
[----:B------:R-:W1:Y:S02]  /*3530*/  FENCE.VIEW.ASYNC.T ;  /* 0x00000000000073c6 */ /* 0x000e640000000200 */
[----:B-1----:R-:W-:Y:S01]  /*3540*/  VOTEU.ALL UP1, P1 ;  /* 0x0000000000ff7886 */ /* 0x002fe20000820000 */
[----:B------:R-:W-:Y:S01]  /*3550*/  VOTEU.ALL UP2, P1 ;  /* 0x0000000000ff7886 */ /* 0x000fe20000840000 */
[----:B------:R-:W-:Y:S01]  /*3560*/  IMAD R171, R20, 0x2, R169 ;  /* 0x0000000214ab7824 */ /* 0x000fe200078e02a9 */
[----:B------:R-:W-:Y:S01]  /*3570*/  ISETP.GT.AND P0, PT, R234, 0x3f, PT ;  /* 0x0000003fea00780c */ /* 0x000fe20003f04270 */
[----:B------:R-:W-:Y:S01]  /*3580*/  IMAD.SHL.U32 R84, R82, 0x2, RZ ;  /* 0x0000000252547824 */ /* 0x000fe200078e00ff */
[----:B------:R-:W-:-:S04]  /*3590*/  @!UP1 UIADD3 UR4, UPT, UPT, -UR6, 0x100000, URZ ;  /* 0x0010000006049890 */ /* 0x000fc8000fffe1ff */
[----:B------:R-:W-:Y:S02]  /*35a0*/  @!UP1 USHF.L.U32 UR5, UR4, 0xb, URZ ;  /* 0x0000000b04059899 */ /* 0x000fe400080006ff */
[----:B------:R-:W-:Y:S01]  /*35b0*/  @!UP1 USHF.L.U32 UR4, UR4, 0x1, URZ ;  /* 0x0000000104049899 */ /* 0x000fe200080006ff */
[----:B------:R-:W-:Y:S01]  /*35c0*/  BAR.SYNC.DEFER_BLOCKING 0x0 ;  /* 0x0000000000007b1d */ /* 0x000fe20000010000 */
[----:B------:R-:W-:Y:S01]  /*35d0*/  IMAD R23, R20, 0x2, R171 ;  /* 0x0000000214177824 */ /* 0x000fe200078e02ab */
[----:B------:R-:W-:Y:S02]  /*35e0*/  ISETP.LT.AND P2, PT, R9, R22, P0 ;  /* 0x000000160900720c */ /* 0x000fe40000741270 */
[----:B------:R-:W-:Y:S01]  /*35f0*/  IADD3 R86, P3, PT, R84, UR16, RZ ;  /* 0x0000001054567c10 */ /* 0x000fe2000ff7e0ff */
[----:B------:R-:W-:-:S03]  /*3600*/  IMAD R28, R20, 0x2, R23 ;  /* 0x00000002141c7824 */ /* 0x000fc600078e0217 */
[----:B------:R-:W-:Y:S01]  /*3610*/  LEA.HI.X.SX32 R87, R82, UR17, 0x1, P3 ;  /* 0x0000001152577c11 */ /* 0x000fe200098f0eff */
[----:B------:R-:W-:Y:S01]  /*3620*/  IMAD R29, R20, 0x2, R28 ;  /* 0x00000002141d7824 */ /* 0x000fe200078e021c */
[----:B------:R-:W-:-:S03]  /*3630*/  LEA R4, P3, R23, R86, 0x1 ;  /* 0x0000005617047211 */ /* 0x000fc600078608ff */
[C---:B------:R-:W-:Y:S01]  /*3640*/  IMAD R81, R20.reuse, 0x4, R29 ;  /* 0x0000000414517824 */ /* 0x040fe200078e021d */
[----:B------:R-:W-:Y:S01]  /*3650*/  LEA.HI.X.SX32 R5, R23, R87, 0x1, P3 ;  /* 0x0000005717057211 */ /* 0x000fe200018f0eff */
[----:B------:R-:W1:Y:S02]  /*3660*/  FENCE.VIEW.ASYNC.S ;  /* 0x00000000000073c6 */ /* 0x000e640000000000 */
[----:B-1----:R1:W2:Y:S02]  /*3670*/  @!UP2 SYNCS.EXCH.64 URZ, [UR11], UR4 ;  /* 0x000000040bffa5b2 */ /* 0x0022a40008000100 */
[----:B--2---:R-:W-:Y:S01]  /*3680*/  BAR.SYNC.DEFER_BLOCKING 0x0 ;  /* 0x0000000000007b1d */ /* 0x004fe20000010000 */
[----:B------:R-:W-:Y:S01]  /*3690*/  IMAD R83, R20, 0x2, R81 ;  /* 0x0000000214537824 */ /* 0x000fe200078e0251 */
[----:B------:R-:W-:Y:S02]  /*36a0*/  ISETP.LT.AND P4, PT, R8, R22, P0 ;  /* 0x000000160800720c */ /* 0x000fe40000781270 */
[----:B0-----:R-:W-:Y:S01]  /*36b0*/  LOP3.LUT R3, R85, 0xc, RZ, 0xfc, !PT ;  /* 0x0000000c55037812 */ /* 0x001fe200078efcff */
[----:B------:R-:W-:Y:S01]  /*36c0*/  IMAD R80, R20, 0x2, R83 ;  /* 0x0000000214507824 */ /* 0x000fe200078e0253 */
[----:B------:R-:W-:-:S02]  /*36d0*/  PRMT R191, RZ, 0x7610, R191 ;  /* 0x00007610ffbf7816 */ /* 0x000fc400000000bf */
[----:B------:R-:W-:Y:S01]  /*36e0*/  ISETP.LT.AND P3, PT, R3, R22, P0 ;  /* 0x000000160300720c */ /* 0x000fe20000761270 */
[----:B------:R-:W-:Y:S01]  /*36f0*/  IMAD R15, R20, 0x2, R80 ;  /* 0x00000002140f7824 */ /* 0x000fe200078e0250 */
[CC--:B------:R-:W-:Y:S01]  /*3700*/  LEA R8, P5, R29.reuse, R86.reuse, 0x1 ;  /* 0x000000561d087211 */ /* 0x0c0fe200078a08ff */
[----:B-1----:R-:W0:Y:S01]  /*3710*/  LDCU UR4, c[0x0][0x3b0] ;  /* 0x00007600ff0477ac */ /* 0x002e220008000800 */
[----:B------:R-:W-:Y:S02]  /*3720*/  PRMT R180, RZ, 0x7610, R180 ;  /* 0x00007610ffb47816 */ /* 0x000fe400000000b4 */
[----:B------:R-:W-:Y:S01]  /*3730*/  LEA.HI.X.SX32 R9, R29, R87, 0x1, P5 ;  /* 0x000000571d097211 */ /* 0x000fe200028f0eff */
[----:B------:R1:W2:Y:S01]  /*3740*/  @P2 LDG.E.U16 R194, desc[UR20][R4.64] ;  /* 0x0000001404c22981 */ /* 0x0002a2000c1e1500 */
[----:B------:R-:W-:Y:S02]  /*3750*/  LEA R10, P2, R28, R86, 0x1 ;  /* 0x000000561c0a7211 */ /* 0x000fe400078408ff */
[----:B------:R-:W-:-:S03]  /*3760*/  LOP3.LUT R3, R85, 0x1a, RZ, 0xfc, !PT ;  /* 0x0000001a55037812 */ /* 0x000fc600078efcff */
[----:B------:R3:W4:Y:S01]  /*3770*/  @P3 LDG.E.U16 R180, desc[UR20][R8.64] ;  /* 0x0000001408b43981 */ /* 0x000722000c1e1500 */
[----:B------:R-:W-:Y:S02]  /*3780*/  LEA.HI.X.SX32 R11, R28, R87, 0x1, P2 ;  /* 0x000000571c0b7211 */ /* 0x000fe400010f0eff */
[----:B------:R-:W-:Y:S01]  /*3790*/  LOP3.LUT R213, R85, 0x18, RZ, 0xfc, !PT ;  /* 0x0000001855d57812 */ /* 0x000fe200078efcff */
[C---:B-1----:R-:W-:Y:S02]  /*37a0*/  IMAD R5, R20.reuse, 0x2, R15 ;  /* 0x0000000214057824 */ /* 0x042fe400078e020f */
[----:B------:R-:W5:Y:S01]  /*37b0*/  @P4 LDG.E.U16 R191, desc[UR20][R10.64] ;  /* 0x000000140abf4981 */ /* 0x000f62000c1e1500 */
[----:B------:R-:W-:Y:S01]  /*37c0*/  ISETP.LT.AND P5, PT, R3, R22, P0 ;  /* 0x000000160300720c */ /* 0x000fe200007a1270 */
[----:B------:R-:W-:Y:S01]  /*37d0*/  IMAD R13, R20, 0x2, R5 ;  /* 0x00000002140d7824 */ /* 0x000fe200078e0205 */
[----:B------:R-:W-:Y:S02]  /*37e0*/  LEA R4, P4, R5, R86, 0x1 ;  /* 0x0000005605047211 */ /* 0x000fe400078808ff */
[----:B------:R-:W-:-:S02]  /*37f0*/  ISETP.GE.AND P3, PT, R151, RZ, PT ;  /* 0x000000ff9700720c */ /* 0x000fc40003f66270 */
[-C--:B------:R-:W-:Y:S02]  /*3800*/  LEA.HI.X.SX32 R5, R5, R87.reuse, 0x1, P4 ;  /* 0x0000005705057211 */ /* 0x080fe400020f0eff */
[----:B------:R-:W-:Y:S02]  /*3810*/  LEA R6, P4, R13, R86, 0x1 ;  /* 0x000000560d067211 */ /* 0x000fe400078808ff */
[----:B------:R-:W-:Y:S02]  /*3820*/  ISETP.LT.AND P2, PT, R213, R22, P0 ;  /* 0x00000016d500720c */ /* 0x000fe40000741270 */
[----:B------:R-:W-:Y:S02]  /*3830*/  LEA.HI.X.SX32 R7, R13, R87, 0x1, P4 ;  /* 0x000000570d077211 */ /* 0x000fe400020f0eff */
[----:B------:R-:W-:Y:S02]  /*3840*/  ISETP.GE.AND P4, PT, R149, RZ, PT ;  /* 0x000000ff9500720c */ /* 0x000fe40003f86270 */
[----:B------:R-:W-:-:S02]  /*3850*/  PRMT R189, RZ, 0x7610, R189 ;  /* 0x00007610ffbd7816 */ /* 0x000fc400000000bd */
[----:B------:R-:W-:Y:S01]  /*3860*/  PRMT R195, RZ, 0x7610, R195 ;  /* 0x00007610ffc37816 */ /* 0x000fe200000000c3 */
[----:B------:R-:W-:Y:S01]  /*3870*/  @!P3 IMAD.MOV R32, RZ, RZ, -R32 ;  /* 0x000000ffff20b224 */ /* 0x000fe200078e0a20 */
[----:B------:R-:W-:Y:S02]  /*3880*/  ISETP.GE.AND P3, PT, R143, RZ, PT ;  /* 0x000000ff8f00720c */ /* 0x000fe40003f66270 */
[----:B------:R1:W2:Y:S01]  /*3890*/  @P5 LDG.E.U16 R189, desc[UR20][R6.64] ;  /* 0x0000001406bd5981 */ /* 0x0002a2000c1e1500 */
[----:B------:R-:W-:Y:S01]  /*38a0*/  ISETP.GE.AND P5, PT, R145, RZ, PT ;  /* 0x000000ff9100720c */ /* 0x000fe20003fa6270 */
[C---:B------:R-:W-:Y:S02]  /*38b0*/  IMAD R13, R20.reuse, 0x2, R13 ;  /* 0x00000002140d7824 */ /* 0x040fe400078e020d */
[----:B------:R0:W2:Y:S01]  /*38c0*/  @P2 LDG.E.U16 R195, desc[UR20][R4.64] ;  /* 0x0000001404c32981 */ /* 0x0000a2000c1e1500 */
[----:B------:R-:W-:Y:S01]  /*38d0*/  ISETP.GE.AND P2, PT, R147, RZ, PT ;  /* 0x000000ff9300720c */ /* 0x000fe20003f46270 */
[----:B------:R-:W-:Y:S01]  /*38e0*/  @!P4 IMAD.MOV R164, RZ, RZ, -R164 ;  /* 0x000000ffffa4c224 */ /* 0x000fe200078e0aa4 */
[----:B------:R-:W-:Y:S01]  /*38f0*/  ISETP.GE.AND P4, PT, R141, RZ, PT ;  /* 0x000000ff8d00720c */ /* 0x000fe20003f86270 */
[----:B---3--:R-:W-:-:S03]  /*3900*/  IMAD R9, R20, 0x4, R13 ;  /* 0x0000000414097824 */ /* 0x008fc600078e020d */
[----:B------:R-:W-:Y:S01]  /*3910*/  @!P3 IMAD.MOV R158, RZ, RZ, -R158 ;  /* 0x000000ffff9eb224 */ /* 0x000fe200078e0a9e */
[----:B------:R-:W-:Y:S02]  /*3920*/  ISETP.GE.AND P3, PT, R137, RZ, PT ;  /* 0x000000ff8900720c */ /* 0x000fe40003f66270 */
[----:B------:R-:W-:Y:S01]  /*3930*/  @!P5 IMAD.MOV R30, RZ, RZ, -R30 ;  /* 0x000000ffff1ed224 */ /* 0x000fe200078e0a1e */
[----:B-1----:R-:W-:Y:S02]  /*3940*/  LEA R6, P5, R9, R86, 0x1 ;  /* 0x0000005609067211 */ /* 0x002fe400078a08ff */
[----:B0-----:R-:W-:Y:S01]  /*3950*/  LOP3.LUT R4, R85, 0x20, RZ, 0xfc, !PT ;  /* 0x0000002055047812 */ /* 0x001fe200078efcff */
[----:B------:R-:W-:Y:S01]  /*3960*/  @!P2 IMAD.MOV R160, RZ, RZ, -R160 ;  /* 0x000000ffffa0a224 */ /* 0x000fe200078e0aa0 */
[----:B------:R-:W-:Y:S01]  /*3970*/  LEA.HI.X.SX32 R7, R9, R87, 0x1, P5 ;  /* 0x0000005709077211 */ /* 0x000fe200028f0eff */
[----:B------:R-:W-:Y:S01]  /*3980*/  @!P4 IMAD.MOV R154, RZ, RZ, -R154 ;  /* 0x000000ffff9ac224 */ /* 0x000fe200078e0a9a */
[----:B------:R-:W-:-:S02]  /*3990*/  ISETP.LT.AND P2, PT, R4, R22, P0 ;  /* 0x000000160400720c */ /* 0x000fc40000741270 */
[----:B------:R-:W-:Y:S02]  /*39a0*/  ISETP.GE.AND P5, PT, R135, RZ, PT ;  /* 0x000000ff8700720c */ /* 0x000fe40003fa6270 */
[----:B------:R-:W-:Y:S02]  /*39b0*/  ISETP.GE.AND P4, PT, R133, RZ, PT ;  /* 0x000000ff8500720c */ /* 0x000fe40003f86270 */
[----:B------:R-:W-:Y:S02]  /*39c0*/  LOP3.LUT R5, R85, 0x22, RZ, 0xfc, !PT ;  /* 0x0000002255057812 */ /* 0x000fe400078efcff */
[----:B------:R-:W-:Y:S01]  /*39d0*/  PRMT R193, RZ, 0x7610, R193 ;  /* 0x00007610ffc17816 */ /* 0x000fe200000000c1 */
[----:B------:R-:W-:Y:S01]  /*39e0*/  @!P3 IMAD.MOV R156, RZ, RZ, -R156 ;  /* 0x000000ffff9cb224 */ /* 0x000fe200078e0a9c */
[----:B------:R-:W-:Y:S01]  /*39f0*/  ISETP.LT.AND P3, PT, R5, R22, P0 ;  /* 0x000000160500720c */ /* 0x000fe20000761270 */
[----:B------:R-:W-:-:S03]  /*3a00*/  IMAD R9, R20, 0x2, R9 ;  /* 0x0000000214097824 */ /* 0x000fc600078e0209 */
[----:B------:R0:W3:Y:S01]  /*3a10*/  @P2 LDG.E.U16 R193, desc[UR20][R6.64] ;  /* 0x0000001406c12981 */ /* 0x0000e2000c1e1500 */
[----:B------:R-:W-:Y:S01]  /*3a20*/  @!P5 IMAD.MOV R152, RZ, RZ, -R152 ;  /* 0x000000ffff98d224 */ /* 0x000fe200078e0a98 */
[----:B------:R-:W-:Y:S01]  /*3a30*/  ISETP.GE.AND P2, PT, R131, RZ, PT ;  /* 0x000000ff8300720c */ /* 0x000fe20003f46270 */
[----:B------:R-:W-:Y:S01]  /*3a40*/  @!P4 IMAD.MOV R148, RZ, RZ, -R148 ;  /* 0x000000ffff94c224 */ /* 0x000fe200078e0a94 */
[----:B------:R-:W-:Y:S02]  /*3a50*/  ISETP.GE.AND P4, PT, R127, RZ, PT ;  /* 0x000000ff7f00720c */ /* 0x000fe40003f86270 */
[----:B------:R-:W-:Y:S02]  /*3a60*/  PRMT R188, RZ, 0x7610, R188 ;  /* 0x00007610ffbc7816 */ /* 0x000fe400000000bc */
[----:B0-----:R-:W-:-:S04]  /*3a70*/  LEA R6, P5, R9, R86, 0x1 ;  /* 0x0000005609067211 */ /* 0x001fc800078a08ff */
[----:B------:R-:W-:Y:S02]  /*3a80*/  LEA.HI.X.SX32 R7, R9, R87, 0x1, P5 ;  /* 0x0000005709077211 */ /* 0x000fe400028f0eff */
[----:B------:R-:W-:-:S03]  /*3a90*/  ISETP.GE.AND P5, PT, R125, RZ, PT ;  /* 0x000000ff7d00720c */ /* 0x000fc60003fa6270 */
[----:B------:R0:W2:Y:S01]  /*3aa0*/  @P3 LDG.E.U16 R188, desc[UR20][R6.64] ;  /* 0x0000001406bc3981 */ /* 0x0000a2000c1e1500 */
[----:B------:R-:W-:Y:S02]  /*3ab0*/  ISETP.GE.AND P3, PT, R121, RZ, PT ;  /* 0x000000ff7900720c */ /* 0x000fe40003f66270 */
[----:B------:R-:W-:Y:S01]  /*3ac0*/  LOP3.LUT R8, R85, 0x10, RZ, 0xfc, !PT ;  /* 0x0000001055087812 */ /* 0x000fe200078efcff */
[----:B------:R-:W-:Y:S01]  /*3ad0*/  @!P2 IMAD.MOV R144, RZ, RZ, -R144 ;  /* 0x000000ffff90a224 */ /* 0x000fe200078e0a90 */
[----:B------:R-:W-:Y:S01]  /*3ae0*/  ISETP.GE.AND P2, PT, R123, RZ, PT ;  /* 0x000000ff7b00720c */ /* 0x000fe20003f46270 */
[----:B------:R-:W-:Y:S01]  /*3af0*/  @!P4 IMAD.MOV R146, RZ, RZ, -R146 ;  /* 0x000000ffff92c224 */ /* 0x000fe200078e0a92 */
[----:B------:R-:W-:-:S03]  /*3b00*/  ISETP.LT.AND P4, PT, R8, R22, P0 ;  /* 0x000000160800720c */ /* 0x000fc60000781270 */
[----:B------:R-:W-:Y:S01]  /*3b10*/  @!P5 IMAD.MOV R142, RZ, RZ, -R142 ;  /* 0x000000ffff8ed224 */ /* 0x000fe200078e0a8e */
[C---:B0-----:R-:W-:Y:S02]  /*3b20*/  LEA R6, P5, R81.reuse, R86, 0x1 ;  /* 0x0000005651067211 */ /* 0x041fe400078a08ff */
[----:B------:R-:W-:Y:S01]  /*3b30*/  ISETP.GE.AND P6, PT, R0, RZ, PT ;  /* 0x000000ff0000720c */ /* 0x000fe20003fc6270 */
[----:B------:R-:W-:Y:S01]  /*3b40*/  @!P3 IMAD.MOV R134, RZ, RZ, -R134 ;  /* 0x000000ffff86b224 */ /* 0x000fe200078e0a86 */
[----:B------:R-:W-:Y:S02]  /*3b50*/  PRMT R192, RZ, 0x7610, R192 ;  /* 0x00007610ffc07816 */ /* 0x000fe400000000c0 */
[----:B------:R-:W-:Y:S02]  /*3b60*/  LEA.HI.X.SX32 R7, R81, R87, 0x1, P5 ;  /* 0x0000005751077211 */ /* 0x000fe400028f0eff */
[----:B------:R-:W-:Y:S01]  /*3b70*/  ISETP.GE.AND P3, PT, R113, RZ, PT ;  /* 0x000000ff7100720c */ /* 0x000fe20003f66270 */
[----:B------:R-:W-:Y:S01]  /*3b80*/  @!P2 IMAD.MOV R138, RZ, RZ, -R138 ;  /* 0x000000ffff8aa224 */ /* 0x000fe200078e0a8a */
[----:B------:R-:W-:Y:S01]  /*3b90*/  ISETP.GE.AND P2, PT, R117, RZ, PT ;  /* 0x000000ff7500720c */ /* 0x000fe20003f46270 */
[----:B------:R0:W2:Y:S01]  /*3ba0*/  @P4 LDG.E.U16 R192, desc[UR20][R6.64] ;  /* 0x0000001406c04981 */ /* 0x0000a2000c1e1500 */
[----:B------:R-:W-:-:S02]  /*3bb0*/  ISETP.GE.AND P4, PT, R111, RZ, PT ;  /* 0x000000ff6f00720c */ /* 0x000fc40003f86270 */
[----:B------:R-:W-:Y:S01]  /*3bc0*/  ISETP.GE.AND P5, PT, R115, RZ, PT ;  /* 0x000000ff7300720c */ /* 0x000fe20003fa6270 */
[----:B------:R-:W-:Y:S01]  /*3bd0*/  @!P6 IMAD.MOV R162, RZ, RZ, -R162 ;  /* 0x000000ffffa2e224 */ /* 0x000fe200078e0aa2 */
[----:B------:R-:W-:Y:S02]  /*3be0*/  ISETP.GE.AND P6, PT, R139, RZ, PT ;  /* 0x000000ff8b00720c */ /* 0x000fe40003fc6270 */
[----:B------:R-:W-:-:S03]  /*3bf0*/  LOP3.LUT R8, R85, 0x12, RZ, 0xfc, !PT ;  /* 0x0000001255087812 */ /* 0x000fc600078efcff */
[----:B------:R-:W-:Y:S01]  /*3c00*/  @!P3 IMAD.MOV R128, RZ, RZ, -R128 ;  /* 0x000000ffff80b224 */ /* 0x000fe200078e0a80 */
[----:B------:R-:W-:Y:S01]  /*3c10*/  ISETP.GE.AND P3, PT, R107, RZ, PT ;  /* 0x000000ff6b00720c */ /* 0x000fe20003f66270 */
[----:B------:R-:W-:Y:S01]  /*3c20*/  @!P2 IMAD.MOV R136, RZ, RZ, -R136 ;  /* 0x000000ffff88a224 */ /* 0x000fe200078e0a88 */
[----:B------:R-:W-:Y:S01]  /*3c30*/  ISETP.LT.AND P2, PT, R8, R22, P0 ;  /* 0x000000160800720c */ /* 0x000fe20000741270 */
[----:B------:R-:W-:Y:S01]  /*3c40*/  @!P4 IMAD.MOV R124, RZ, RZ, -R124 ;  /* 0x000000ffff7cc224 */ /* 0x000fe200078e0a7c */
[----:B------:R-:W-:Y:S01]  /*3c50*/  ISETP.GE.AND P4, PT, R103, RZ, PT ;  /* 0x000000ff6700720c */ /* 0x000fe20003f86270 */
[----:B------:R-:W-:Y:S01]  /*3c60*/  @!P5 IMAD.MOV R132, RZ, RZ, -R132 ;  /* 0x000000ffff84d224 */ /* 0x000fe200078e0a84 */
[----:B0-----:R-:W-:Y:S01]  /*3c70*/  LEA R6, P5, R83, R86, 0x1 ;  /* 0x0000005653067211 */ /* 0x001fe200078a08ff */
[----:B------:R-:W-:Y:S01]  /*3c80*/  @!P6 IMAD.MOV R150, RZ, RZ, -R150 ;  /* 0x000000ffff96e224 */ /* 0x000fe200078e0a96 */
[----:B------:R-:W-:Y:S02]  /*3c90*/  ISETP.GE.AND P6, PT, R129, RZ, PT ;  /* 0x000000ff8100720c */ /* 0x000fe40003fc6270 */
[----:B------:R-:W-:-:S02]  /*3ca0*/  PRMT R190, RZ, 0x7610, R190 ;  /* 0x00007610ffbe7816 */ /* 0x000fc400000000be */
[----:B------:R-:W-:Y:S01]  /*3cb0*/  LEA.HI.X.SX32 R7, R83, R87, 0x1, P5 ;  /* 0x0000005753077211 */ /* 0x000fe200028f0eff */
[----:B------:R-:W-:Y:S01]  /*3cc0*/  @!P3 IMAD.MOV R126, RZ, RZ, -R126 ;  /* 0x000000ffff7eb224 */ /* 0x000fe200078e0a7e */
[----:B------:R-:W-:-:S03]  /*3cd0*/  ISETP.GE.AND P3, PT, R99, RZ, PT ;  /* 0x000000ff6300720c */ /* 0x000fc60003f66270 */
[----:B------:R0:W2:Y:S01]  /*3ce0*/  @P2 LDG.E.U16 R190, desc[UR20][R6.64] ;  /* 0x0000001406be2981 */ /* 0x0000a2000c1e1500 */
[----:B------:R-:W-:Y:S01]  /*3cf0*/  ISETP.GE.AND P2, PT, R101, RZ, PT ;  /* 0x000000ff6500720c */ /* 0x000fe20003f46270 */
[----:B------:R-:W-:Y:S01]  /*3d00*/  @!P4 IMAD.MOV R118, RZ, RZ, -R118 ;  /* 0x000000ffff76c224 */ /* 0x000fe200078e0a76 */
[----:B------:R-:W-:Y:S02]  /*3d10*/  ISETP.GE.AND P5, PT, R105, RZ, PT ;  /* 0x000000ff6900720c */ /* 0x000fe40003fa6270 */
[----:B------:R-:W-:Y:S01]  /*3d20*/  ISETP.GE.AND P4, PT, R95, RZ, PT ;  /* 0x000000ff5f00720c */ /* 0x000fe20003f86270 */
[----:B------:R-:W-:Y:S01]  /*3d30*/  @!P6 IMAD.MOV R140, RZ, RZ, -R140 ;  /* 0x000000ffff8ce224 */ /* 0x000fe200078e0a8c */
[----:B------:R-:W-:-:S03]  /*3d40*/  ISETP.GE.AND P6, PT, R119, RZ, PT ;  /* 0x000000ff7700720c */ /* 0x000fc60003fc6270 */
[----:B------:R-:W-:Y:S01]  /*3d50*/  @!P3 IMAD.MOV R114, RZ, RZ, -R114 ;  /* 0x000000ffff72b224 */ /* 0x000fe200078e0a72 */
[----:B------:R-:W-:Y:S01]  /*3d60*/  ISETP.GE.AND P3, PT, R26, RZ, PT ;  /* 0x000000ff1a00720c */ /* 0x000fe20003f66270 */
[C---:B------:R-:W-:Y:S02]  /*3d70*/  IMAD R26, R20.reuse, 0x2, R9 ;  /* 0x00000002141a7824 */ /* 0x040fe400078e0209 */
[----:B------:R-:W-:Y:S01]  /*3d80*/  @!P2 IMAD.MOV R116, RZ, RZ, -R116 ;  /* 0x000000ffff74a224 */ /* 0x000fe200078e0a74 */
[----:B------:R-:W-:Y:S01]  /*3d90*/  ISETP.GE.AND P2, PT, R27, RZ, PT ;  /* 0x000000ff1b00720c */ /* 0x000fe20003f46270 */
[----:B------:R-:W-:Y:S01]  /*3da0*/  @!P5 IMAD.MOV R122, RZ, RZ, -R122 ;  /* 0x000000ffff7ad224 */ /* 0x000fe200078e0a7a */
[----:B------:R-:W-:Y:S01]  /*3db0*/  ISETP.GE.AND P5, PT, R97, RZ, PT ;  /* 0x000000ff6100720c */ /* 0x000fe20003fa6270 */
[----:B------:R-:W-:Y:S01]  /*3dc0*/  @!P4 IMAD.MOV R110, RZ, RZ, -R110 ;  /* 0x000000ffff6ec224 */ /* 0x000fe200078e0a6e */
[----:B------:R-:W-:Y:S01]  /*3dd0*/  ISETP.GE.AND P4, PT, R17, RZ, PT ;  /* 0x000000ff1100720c */ /* 0x000fe20003f86270 */
[----:B------:R-:W-:-:S02]  /*3de0*/  IMAD R27, R20, 0x2, R26 ;  /* 0x00000002141b7824 */ /* 0x000fc400078e021a */
[----:B------:R-:W-:Y:S02]  /*3df0*/  @!P6 IMAD.MOV R130, RZ, RZ, -R130 ;  /* 0x000000ffff82e224 */ /* 0x000fe400078e0a82 */
[C---:B------:R-:W-:Y:S01]  /*3e00*/  IMAD R9, R20.reuse, 0x2, R27 ;  /* 0x0000000214097824 */ /* 0x040fe200078e021b */
[----:B------:R-:W-:Y:S01]  /*3e10*/  ISETP.GE.AND P6, PT, R109, RZ, PT ;  /* 0x000000ff6d00720c */ /* 0x000fe20003fc6270 */
[----:B------:R-:W-:Y:S01]  /*3e20*/  @!P3 IMAD.MOV R102, RZ, RZ, -R102 ;  /* 0x000000ffff66b224 */ /* 0x000fe200078e0a66 */
[----:B0-----:R-:W-:Y:S02]  /*3e30*/  LOP3.LUT R6, R85, 0x28, RZ, 0xfc, !PT ;  /* 0x0000002855067812 */ /* 0x001fe400078efcff */
[----:B------:R-:W-:Y:S01]  /*3e40*/  LEA R8, P3, R9, R86, 0x1 ;  /* 0x0000005609087211 */ /* 0x000fe200078608ff */
[----:B------:R-:W-:Y:S01]  /*3e50*/  IMAD R17, R20, 0x2, R9 ;  /* 0x0000000214117824 */ /* 0x000fe200078e0209 */
[----:B------:R-:W-:Y:S01]  /*3e60*/  LOP3.LUT R7, R85, 0x2a, RZ, 0xfc, !PT ;  /* 0x0000002a55077812 */ /* 0x000fe200078efcff */
[----:B------:R-:W-:Y:S01]  /*3e70*/  @!P5 IMAD.MOV R112, RZ, RZ, -R112 ;  /* 0x000000ffff70d224 */ /* 0x000fe200078e0a70 */
[----:B------:R-:W-:Y:S01]  /*3e80*/  LEA.HI.X.SX32 R9, R9, R87, 0x1, P3 ;  /* 0x0000005709097211 */ /* 0x000fe200018f0eff */
[----:B------:R-:W-:Y:S01]  /*3e90*/  @!P4 IMAD.MOV R96, RZ, RZ, -R96 ;  /* 0x000000ffff60c224 */ /* 0x000fe200078e0a60 */
[----:B------:R-:W-:Y:S01]  /*3ea0*/  ISETP.LT.AND P5, PT, R6, R22, P0 ;  /* 0x000000160600720c */ /* 0x000fe200007a1270 */
[----:B------:R-:W-:Y:S01]  /*3eb0*/  @!P2 IMAD.MOV R108, RZ, RZ, -R108 ;  /* 0x000000ffff6ca224 */ /* 0x000fe200078e0a6c */
[----:B------:R-:W-:-:S02]  /*3ec0*/  ISETP.GE.AND P3, PT, R93, RZ, PT ;  /* 0x000000ff5d00720c */ /* 0x000fc40003f66270 */
[----:B------:R-:W-:Y:S02]  /*3ed0*/  ISETP.GE.AND P4, PT, R92, RZ, PT ;  /* 0x000000ff5c00720c */ /* 0x000fe40003f86270 */
[----:B------:R-:W-:Y:S01]  /*3ee0*/  ISETP.LT.AND P2, PT, R7, R22, P0 ;  /* 0x000000160700720c */ /* 0x000fe20000741270 */
[----:B------:R-:W-:Y:S01]  /*3ef0*/  @!P6 IMAD.MOV R120, RZ, RZ, -R120 ;  /* 0x000000ffff78e224 */ /* 0x000fe200078e0a78 */
[C---:B------:R-:W-:Y:S02]  /*3f00*/  LEA R10, P6, R17.reuse, R86, 0x1 ;  /* 0x00000056110a7211 */ /* 0x040fe400078c08ff */
[----:B------:R-:W-:Y:S02]  /*3f10*/  PRMT R186, RZ, 0x7610, R186 ;  /* 0x00007610ffba7816 */ /* 0x000fe400000000ba */
[----:B------:R-:W-:Y:S02]  /*3f20*/  PRMT R179, RZ, 0x7610, R179 ;  /* 0x00007610ffb37816 */ /* 0x000fe400000000b3 */
[----:B------:R-:W-:Y:S01]  /*3f30*/  LEA.HI.X.SX32 R11, R17, R87, 0x1, P6 ;  /* 0x00000057110b7211 */ /* 0x000fe200030f0eff */
[----:B------:R-:W-:Y:S01]  /*3f40*/  @!P3 IMAD.MOV R104, RZ, RZ, -R104 ;  /* 0x000000ffff68b224 */ /* 0x000fe200078e0a68 */
[----:B------:R0:W2:Y:S01]  /*3f50*/  @P5 LDG.E.U16 R186, desc[UR20][R8.64] ;  /* 0x0000001408ba5981 */ /* 0x0000a2000c1e1500 */
[----:B------:R-:W-:Y:S01]  /*3f60*/  ISETP.GE.AND P6, PT, R89, RZ, PT ;  /* 0x000000ff5900720c */ /* 0x000fe20003fc6270 */
[----:B------:R-:W-:Y:S01]  /*3f70*/  @!P4 IMAD.MOV R98, RZ, RZ, -R98 ;  /* 0x000000ffff62c224 */ /* 0x000fe200078e0a62 */
[----:B------:R-:W-:Y:S01]  /*3f80*/  ISETP.GE.AND P5, PT, R91, RZ, PT ;  /* 0x000000ff5b00720c */ /* 0x000fe20003fa6270 */
[----:B------:R1:W2:Y:S01]  /*3f90*/  @P2 LDG.E.U16 R179, desc[UR20][R10.64] ;  /* 0x000000140ab32981 */ /* 0x0002a2000c1e1500 */
[----:B------:R-:W-:-:S02]  /*3fa0*/  ISETP.GE.AND P3, PT, R75, RZ, PT ;  /* 0x000000ff4b00720c */ /* 0x000fc40003f66270 */
[----:B------:R-:W-:Y:S02]  /*3fb0*/  ISETP.GE.AND P4, PT, R73, RZ, PT ;  /* 0x000000ff4900720c */ /* 0x000fe40003f86270 */
[----:B------:R-:W-:Y:S01]  /*3fc0*/  ISETP.GE.AND P2, PT, R77, RZ, PT ;  /* 0x000000ff4d00720c */ /* 0x000fe20003f46270 */
[----:B------:R-:W-:Y:S01]  /*3fd0*/  IMAD R18, R20, 0x2, R17 ;  /* 0x0000000214127824 */ /* 0x000fe200078e0211 */
[----:B0-----:R-:W-:-:S03]  /*3fe0*/  LOP3.LUT R8, R85, 0x30, RZ, 0xfc, !PT ;  /* 0x0000003055087812 */ /* 0x001fc600078efcff */
[----:B------:R-:W-:Y:S02]  /*3ff0*/  IMAD R17, R20, 0x4, R18 ;  /* 0x0000000414117824 */ /* 0x000fe400078e0212 */
[----:B------:R-:W-:Y:S02]  /*4000*/  @!P6 IMAD.MOV R100, RZ, RZ, -R100 ;  /* 0x000000ffff64e224 */ /* 0x000fe400078e0a64 */
[----:B------:R-:W-:Y:S01]  /*4010*/  @!P5 IMAD.MOV R106, RZ, RZ, -R106 ;  /* 0x000000ffff6ad224 */ /* 0x000fe200078e0a6a */
[----:B-1----:R-:W-:Y:S01]  /*4020*/  LEA R10, P6, R17, R86, 0x1 ;  /* 0x00000056110a7211 */ /* 0x002fe200078c08ff */
[----:B------:R-:W-:Y:S01]  /*4030*/  @!P3 IMAD.MOV R90, RZ, RZ, -R90 ;  /* 0x000000ffff5ab224 */ /* 0x000fe200078e0a5a */
[----:B------:R-:W-:Y:S01]  /*4040*/  ISETP.LT.AND P5, PT, R8, R22, P0 ;  /* 0x000000160800720c */ /* 0x000fe200007a1270 */
[----:B------:R-:W-:Y:S01]  /*4050*/  @!P4 IMAD.MOV R72, RZ, RZ, -R72 ;  /* 0x000000ffff48c224 */ /* 0x000fe200078e0a48 */
[----:B------:R-:W-:Y:S01]  /*4060*/  ISETP.GE.AND P3, PT, R69, RZ, PT ;  /* 0x000000ff4500720c */ /* 0x000fe20003f66270 */
[----:B------:R-:W-:Y:S01]  /*4070*/  @!P2 IMAD.MOV R94, RZ, RZ, -R94 ;  /* 0x000000ffff5ea224 */ /* 0x000fe200078e0a5e */
[----:B------:R-:W-:-:S02]  /*4080*/  ISETP.GE.AND P4, PT, R65, RZ, PT ;  /* 0x000000ff4100720c */ /* 0x000fc40003f86270 */
[----:B------:R-:W-:Y:S02]  /*4090*/  ISETP.GE.AND P2, PT, R71, RZ, PT ;  /* 0x000000ff4700720c */ /* 0x000fe40003f46270 */
[----:B------:R-:W-:Y:S02]  /*40a0*/  LEA.HI.X.SX32 R11, R17, R87, 0x1, P6 ;  /* 0x00000057110b7211 */ /* 0x000fe400030f0eff */
[----:B------:R-:W-:Y:S02]  /*40b0*/  ISETP.GE.AND P6, PT, R67, RZ, PT ;  /* 0x000000ff4300720c */ /* 0x000fe40003fc6270 */
[----:B------:R-:W-:Y:S02]  /*40c0*/  PRMT R185, RZ, 0x7610, R185 ;  /* 0x00007610ffb97816 */ /* 0x000fe400000000b9 */
[----:B------:R-:W-:Y:S01]  /*40d0*/  LOP3.LUT R9, R85, 0x32, RZ, 0xfc, !PT ;  /* 0x0000003255097812 */ /* 0x000fe200078efcff */
[----:B------:R-:W-:Y:S02]  /*40e0*/  @!P3 IMAD.MOV R88, RZ, RZ, -R88 ;  /* 0x000000ffff58b224 */ /* 0x000fe400078e0a58 */
[----:B------:R-:W-:Y:S01]  /*40f0*/  IMAD R17, R20, 0x2, R17 ;  /* 0x0000000214117824 */ /* 0x000fe200078e0211 */
[----:B------:R0:W2:Y:S01]  /*4100*/  @P5 LDG.E.U16 R185, desc[UR20][R10.64] ;  /* 0x000000140ab95981 */ /* 0x0000a2000c1e1500 */
[----:B------:R-:W-:Y:S01]  /*4110*/  @!P4 IMAD.MOV R66, RZ, RZ, -R66 ;  /* 0x000000ffff42c224 */ /* 0x000fe200078e0a42 */
[----:B------:R-:W-:Y:S01]  /*4120*/  ISETP.LT.AND P3, PT, R9, R22, P0 ;  /* 0x000000160900720c */ /* 0x000fe20000761270 */
[----:B------:R-:W-:Y:S01]  /*4130*/  @!P2 IMAD.MOV R68, RZ, RZ, -R68 ;  /* 0x000000ffff44a224 */ /* 0x000fe200078e0a44 */
[----:B------:R-:W-:-:S02]  /*4140*/  ISETP.GE.AND P5, PT, R61, RZ, PT ;  /* 0x000000ff3d00720c */ /* 0x000fc40003fa6270 */
[----:B------:R-:W-:Y:S01]  /*4150*/  ISETP.GE.AND P4, PT, R59, RZ, PT ;  /* 0x000000ff3b00720c */ /* 0x000fe20003f86270 */
[----:B------:R-:W-:Y:S01]  /*4160*/  @!P6 IMAD.MOV R70, RZ, RZ, -R70 ;  /* 0x000000ffff46e224 */ /* 0x000fe200078e0a46 */
[----:B------:R-:W-:Y:S02]  /*4170*/  ISETP.GE.AND P2, PT, R63, RZ, PT ;  /* 0x000000ff3f00720c */ /* 0x000fe40003f46270 */
[C---:B0-----:R-:W-:Y:S02]  /*4180*/  LEA R10, P6, R17.reuse, R86, 0x1 ;  /* 0x00000056110a7211 */ /* 0x041fe400078c08ff */
[----:B------:R-:W-:Y:S02]  /*4190*/  PRMT R183, RZ, 0x7610, R183 ;  /* 0x00007610ffb77816 */ /* 0x000fe400000000b7 */
[----:B------:R-:W-:-:S03]  /*41a0*/  LEA.HI.X.SX32 R11, R17, R87, 0x1, P6 ;  /* 0x00000057110b7211 */ /* 0x000fc600030f0eff */
[----:B------:R-:W-:Y:S01]  /*41b0*/  @!P5 IMAD.MOV R58, RZ, RZ, -R58 ;  /* 0x000000ffff3ad224 */ /* 0x000fe200078e0a3a */
[----:B------:R-:W-:Y:S01]  /*41c0*/  ISETP.GE.AND P5, PT, R35, RZ, PT ;  /* 0x000000ff2300720c */ /* 0x000fe20003fa6270 */
[----:B------:R0:W2:Y:S01]  /*41d0*/  @P3 LDG.E.U16 R183, desc[UR20][R10.64] ;  /* 0x000000140ab73981 */ /* 0x0000a2000c1e1500 */
[----:B------:R-:W-:Y:S01]  /*41e0*/  @!P4 IMAD.MOV R64, RZ, RZ, -R64 ;  /* 0x000000ffff40c224 */ /* 0x000fe200078e0a40 */
[----:B------:R-:W-:Y:S01]  /*41f0*/  ISETP.GE.AND P3, PT, R53, RZ, PT ;  /* 0x000000ff3500720c */ /* 0x000fe20003f66270 */
[----:B------:R-:W-:Y:S01]  /*4200*/  @!P2 IMAD.MOV R62, RZ, RZ, -R62 ;  /* 0x000000ffff3ea224 */ /* 0x000fe200078e0a3e */
[----:B------:R-:W-:Y:S02]  /*4210*/  ISETP.GE.AND P4, PT, R51, RZ, PT ;  /* 0x000000ff3300720c */ /* 0x000fe40003f86270 */
[----:B------:R-:W-:-:S06]  /*4220*/  ISETP.GE.AND P2, PT, R57, RZ, PT ;  /* 0x000000ff3900720c */ /* 0x000fcc0003f46270 */
[----:B------:R-:W-:Y:S01]  /*4230*/  @!P5 IMAD.MOV R50, RZ, RZ, -R50 ;  /* 0x000000ffff32d224 */ /* 0x000fe200078e0a32 */
[----:B------:R-:W-:Y:S02]  /*4240*/  ISETP.GE.AND P5, PT, R41, RZ, PT ;  /* 0x000000ff2900720c */ /* 0x000fe40003fa6270 */
[----:B------:R-:W-:Y:S01]  /*4250*/  @!P3 IMAD.MOV R74, RZ, RZ, -R74 ;  /* 0x000000ffff4ab224 */ /* 0x000fe200078e0a4a */
[----:B------:R-:W-:Y:S01]  /*4260*/  ISETP.GE.AND P3, PT, R47, RZ, PT ;  /* 0x000000ff2f00720c */ /* 0x000fe20003f66270 */
[----:B------:R-:W-:Y:S01]  /*4270*/  @!P4 IMAD.MOV R54, RZ, RZ, -R54 ;  /* 0x000000ffff36c224 */ /* 0x000fe200078e0a36 */
[----:B------:R-:W-:Y:S01]  /*4280*/  ISETP.GE.AND P4, PT, R45, RZ, PT ;  /* 0x000000ff2d00720c */ /* 0x000fe20003f86270 */
[----:B------:R-:W-:Y:S01]  /*4290*/  @!P2 IMAD.MOV R60, RZ, RZ, -R60 ;  /* 0x000000ffff3ca224 */ /* 0x000fe200078e0a3c */
[----:B------:R-:W-:Y:S01]  /*42a0*/  ISETP.GE.AND P2, PT, R49, RZ, PT ;  /* 0x000000ff3100720c */ /* 0x000fe20003f46270 */
[----:B------:R-:W-:Y:S01]  /*42b0*/  IMAD R168, R20, 0x2, R17 ;  /* 0x0000000214a87824 */ /* 0x000fe200078e0211 */
[----:B------:R-:W-:-:S04]  /*42c0*/  ISETP.GE.AND P6, PT, R55, RZ, PT ;  /* 0x000000ff3700720c */ /* 0x000fc80003fc6270 */
        /* <DEDUP_REMOVED lines=8> */
[----:B------:R-:W-:-:S04]  /*4350*/  IMAD R170, R20, 0x2, R168 ;  /* 0x0000000214aa7824 */ /* 0x000fc800078e02a8 */
[----:B------:R-:W-:Y:S01]  /*4360*/  IMAD R17, R20, 0x2, R170 ;  /* 0x0000000214117824 */ /* 0x000fe200078e02aa */
[----:B0-----:R-:W-:-:S03]  /*4370*/  LOP3.LUT R11, R85, 0x3a, RZ, 0xfc, !PT ;  /* 0x0000003a550b7812 */ /* 0x001fc600078efcff */
[----:B------:R-:W-:Y:S01]  /*4380*/  IMAD R172, R20, 0x2, R17 ;  /* 0x0000000214ac7824 */ /* 0x000fe200078e0211 */
[----:B------:R-:W-:Y:S01]  /*4390*/  LOP3.LUT R10, R85, 0x38, RZ, 0xfc, !PT ;  /* 0x00000038550a7812 */ /* 0x000fe200078efcff */
[----:B------:R-:W-:Y:S01]  /*43a0*/  @!P3 IMAD.MOV R78, RZ, RZ, -R78 ;  /* 0x000000ffff4eb224 */ /* 0x000fe200078e0a4e */
[----:B------:R-:W-:Y:S01]  /*43b0*/  ISETP.LT.AND P3, PT, R11, R22, P0 ;  /* 0x000000160b00720c */ /* 0x000fe20000761270 */
[----:B------:R-:W-:Y:S01]  /*43c0*/  @!P4 IMAD.MOV R79, RZ, RZ, -R79 ;  /* 0x000000ffff4fc224 */ /* 0x000fe200078e0a4f */
[-C--:B------:R-:W-:Y:S01]  /*43d0*/  LEA R24, P4, R17, R86.reuse, 0x1 ;  /* 0x0000005611187211 */ /* 0x080fe200078808ff */
[----:B------:R-:W-:Y:S01]  /*43e0*/  @!P5 IMAD.MOV R14, RZ, RZ, -R14 ;  /* 0x000000ffff0ed224 */ /* 0x000fe200078e0a0e */
[----:B------:R-:W-:Y:S01]  /*43f0*/  ISETP.GE.AND P5, PT, R16, RZ, PT ;  /* 0x000000ff1000720c */ /* 0x000fe20003fa6270 */
[----:B------:R-:W-:Y:S01]  /*4400*/  @!P6 IMAD.MOV R56, RZ, RZ, -R56 ;  /* 0x000000ffff38e224 */ /* 0x000fe200078e0a38 */
[----:B------:R-:W-:Y:S01]  /*4410*/  LEA R16, P6, R172, R86, 0x1 ;  /* 0x00000056ac107211 */ /* 0x000fe200078c08ff */
[----:B------:R-:W-:Y:S01]  /*4420*/  @!P2 IMAD.MOV R46, RZ, RZ, -R46 ;  /* 0x000000ffff2ea224 */ /* 0x000fe200078e0a2e */
[----:B------:R-:W-:-:S02]  /*4430*/  ISETP.LT.AND P2, PT, R10, R22, P0 ;  /* 0x000000160a00720c */ /* 0x000fc40000741270 */
[-C--:B------:R-:W-:Y:S02]  /*4440*/  LEA.HI.X.SX32 R25, R17, R87.reuse, 0x1, P4 ;  /* 0x0000005711197211 */ /* 0x080fe400020f0eff */
[----:B------:R-:W-:Y:S02]  /*4450*/  LEA.HI.X.SX32 R17, R172, R87, 0x1, P6 ;  /* 0x00000057ac117211 */ /* 0x000fe400030f0eff */
[----:B------:R-:W-:Y:S02]  /*4460*/  ISETP.GE.AND P6, PT, R36, RZ, PT ;  /* 0x000000ff2400720c */ /* 0x000fe40003fc6270 */
[----:B------:R-:W-:Y:S02]  /*4470*/  PRMT R182, RZ, 0x7610, R182 ;  /* 0x00007610ffb67816 */ /* 0x000fe400000000b6 */
[----:B------:R-:W-:Y:S02]  /*4480*/  SHF.R.U32.HI R35, RZ, 0x6, R173 ;  /* 0x00000006ff237819 */ /* 0x000fe400000116ad */
[----:B------:R-:W-:-:S02]  /*4490*/  PRMT R184, RZ, 0x7610, R184 ;  /* 0x00007610ffb87816 */ /* 0x000fc400000000b8 */
[----:B------:R-:W-:Y:S01]  /*44a0*/  SGXT.U32 R35, R35, 0x1 ;  /* 0x000000012323781a */ /* 0x000fe20000000000 */
[----:B------:R0:W2:Y:S01]  /*44b0*/  @P3 LDG.E.U16 R182, desc[UR20][R16.64] ;  /* 0x0000001410b63981 */ /* 0x0000a2000c1e1500 */
[----:B------:R-:W-:Y:S01]  /*44c0*/  ISETP.NE.AND P3, PT, R19, RZ, PT ;  /* 0x000000ff1300720c */ /* 0x000fe20003f65270 */
[----:B------:R-:W-:Y:S01]  /*44d0*/  @!P5 IMAD.MOV R34, RZ, RZ, -R34 ;  /* 0x000000ffff22d224 */ /* 0x000fe200078e0a22 */
[----:B------:R-:W-:Y:S01]  /*44e0*/  LOP3.LUT R19, RZ, R19, RZ, 0x33, !PT ;  /* 0x00000013ff137212 */ /* 0x000fe200078e33ff */
[----:B------:R1:W2:Y:S01]  /*44f0*/  @P2 LDG.E.U16 R184, desc[UR20][R24.64] ;  /* 0x0000001418b82981 */ /* 0x0002a2000c1e1500 */
[----:B------:R-:W-:Y:S02]  /*4500*/  ISETP.LT.AND P2, PT, R35, R22, P0 ;  /* 0x000000162300720c */ /* 0x000fe40000741270 */
[----:B------:R-:W-:Y:S01]  /*4510*/  ISETP.GE.AND P5, PT, R12, RZ, PT ;  /* 0x000000ff0c00720c */ /* 0x000fe20003fa6270 */
[----:B------:R-:W-:Y:S01]  /*4520*/  @!P6 IMAD.MOV R40, RZ, RZ, -R40 ;  /* 0x000000ffff28e224 */ /* 0x000fe200078e0a28 */
[----:B------:R-:W-:-:S02]  /*4530*/  SEL R137, R19, R88, !P3 ;  /* 0x0000005813897207 */ /* 0x000fc40005800000 */
[C---:B------:R-:W-:Y:S02]  /*4540*/  LEA R88, P6, R33.reuse, R86, 0x1 ;  /* 0x0000005621587211 */ /* 0x040fe400078c08ff */
[----:B------:R-:W-:Y:S02]  /*4550*/  PRMT R187, RZ, 0x7610, R187 ;  /* 0x00007610ffbb7816 */ /* 0x000fe400000000bb */
[----:B------:R-:W-:Y:S02]  /*4560*/  LEA.HI.X.SX32 R89, R33, R87, 0x1, P6 ;  /* 0x0000005721597211 */ /* 0x000fe400030f0eff */
[----:B0-----:R-:W-:-:S03]  /*4570*/  LOP3.LUT R16, R85, 0x2, RZ, 0xfc, !PT ;  /* 0x0000000255107812 */ /* 0x001fc600078efcff */
[----:B------:R-:W2:Y:S01]  /*4580*/  @P2 LDG.E.U16 R187, desc[UR20][R88.64] ;  /* 0x0000001458bb2981 */ /* 0x000ea2000c1e1500 */
[----:B------:R-:W-:Y:S01]  /*4590*/  @!P5 IMAD.MOV R42, RZ, RZ, -R42 ;  /* 0x000000ffff2ad224 */ /* 0x000fe200078e0a2a */
[----:B------:R-:W-:Y:S02]  /*45a0*/  ISETP.LT.AND P5, PT, R16, R22, P0 ;  /* 0x000000161000720c */ /* 0x000fe400007a1270 */
[----:B------:R-:W-:Y:S02]  /*45b0*/  SEL R133, R19, R90, !P3 ;  /* 0x0000005a13857207 */ /* 0x000fe40005800000 */
[C---:B------:R-:W-:Y:S02]  /*45c0*/  LEA R90, P6, R31.reuse, R86, 0x1 ;  /* 0x000000561f5a7211 */ /* 0x040fe400078c08ff */
[----:B------:R-:W-:Y:S02]  /*45d0*/  PRMT R181, RZ, 0x7610, R181 ;  /* 0x00007610ffb57816 */ /* 0x000fe400000000b5 */
[----:B------:R-:W-:-:S05]  /*45e0*/  LEA.HI.X.SX32 R91, R31, R87, 0x1, P6 ;  /* 0x000000571f5b7211 */ /* 0x000fca00030f0eff */
[----:B------:R-:W2:Y:S01]  /*45f0*/  @P5 LDG.E.U16 R181, desc[UR20][R90.64] ;  /* 0x000000145ab55981 */ /* 0x000ea2000c1e1500 */
[----:B------:R-:W-:Y:S01]  /*4600*/  ISETP.GE.AND P4, PT, R37, RZ, PT ;  /* 0x000000ff2500720c */ /* 0x000fe20003f86270 */
[----:B------:R-:W-:Y:S01]  /*4610*/  IMAD R36, R215, R21, RZ ;  /* 0x00000015d7247224 */ /* 0x000fe200078e02ff */
[C---:B------:R-:W-:Y:S02]  /*4620*/  SEL R35, R19.reuse, R162, !P3 ;  /* 0x000000a213237207 */ /* 0x040fe40005800000 */
[C---:B------:R-:W-:Y:S02]  /*4630*/  SEL R32, R19.reuse, R32, !P3 ;  /* 0x0000002013207207 */ /* 0x040fe40005800000 */
[----:B------:R-:W-:Y:S01]  /*4640*/  SEL R95, R19, R164, !P3 ;  /* 0x000000a4135f7207 */ /* 0x000fe20005800000 */
[----:B------:R-:W-:Y:S01]  /*4650*/  IMAD R35, R35, UR4, RZ ;  /* 0x0000000423237c24 */ /* 0x000fe2000f8e02ff */
[C---:B------:R-:W-:Y:S01]  /*4660*/  SEL R97, R19.reuse, R160, !P3 ;  /* 0x000000a013617207 */ /* 0x040fe20005800000 */
[----:B------:R-:W-:Y:S01]  /*4670*/  IMAD R31, R32, UR4, RZ ;  /* 0x00000004201f7c24 */ /* 0x000fe2000f8e02ff */
[----:B------:R-:W-:-:S03]  /*4680*/  SEL R30, R19, R30, !P3 ;  /* 0x0000001e131e7207 */ /* 0x000fc60005800000 */
[----:B------:R-:W-:Y:S01]  /*4690*/  @!P4 IMAD.MOV R38, RZ, RZ, -R38 ;  /* 0x000000ffff26c224 */ /* 0x000fe200078e0a26 */
[C---:B------:R-:W-:Y:S02]  /*46a0*/  LEA R92, P4, R36.reuse, UR18, 0x1 ;  /* 0x00000012245c7c11 */ /* 0x040fe4000f8808ff */
[----:B-1----:R-:W-:Y:S01]  /*46b0*/  SEL R25, R19, R14, !P3 ;  /* 0x0000000e13197207 */ /* 0x002fe20005800000 */
[----:B------:R-:W-:Y:S01]  /*46c0*/  IMAD R95, R95, UR4, RZ ;  /* 0x000000045f5f7c24 */ /* 0x000fe2000f8e02ff */
[----:B------:R-:W-:Y:S02]  /*46d0*/  SEL R16, R19, R34, !P3 ;  /* 0x0000002213107207 */ /* 0x000fe40005800000 */
[----:B------:R-:W-:Y:S01]  /*46e0*/  LEA.HI.X.SX32 R14, R36, UR19, 0x1, P4 ;  /* 0x00000013240e7c11 */ /* 0x000fe2000a0f0eff */
[----:B------:R-:W-:Y:S01]  /*46f0*/  IMAD R97, R97, UR4, RZ ;  /* 0x0000000461617c24 */ /* 0x000fe2000f8e02ff */
[----:B------:R-:W-:Y:S02]  /*4700*/  SEL R37, R19, R158, !P3 ;  /* 0x0000009e13257207 */ /* 0x000fe40005800000 */
[----:B------:R-:W-:Y:S01]  /*4710*/  LEA R34, P4, R35, R92, 0x1 ;  /* 0x0000005c23227211 */ /* 0x000fe200078808ff */
[----:B------:R-:W-:Y:S01]  /*4720*/  IMAD R33, R30, UR4, RZ ;  /* 0x000000041e217c24 */ /* 0x000fe2000f8e02ff */
[----:B------:R-:W-:-:S02]  /*4730*/  SEL R99, R19, R154, !P3 ;  /* 0x0000009a13637207 */ /* 0x000fc40005800000 */
[----:B------:R-:W-:Y:S02]  /*4740*/  SEL R101, R19, R150, !P3 ;  /* 0x0000009613657207 */ /* 0x000fe40005800000 */
[----:B------:R-:W-:Y:S01]  /*4750*/  LEA R30, P6, R31, R92, 0x1 ;  /* 0x0000005c1f1e7211 */ /* 0x000fe200078c08ff */
[----:B------:R-:W-:Y:S01]  /*4760*/  IMAD R37, R37, UR4, RZ ;  /* 0x0000000425257c24 */ /* 0x000fe2000f8e02ff */
[----:B------:R-:W-:Y:S02]  /*4770*/  SEL R131, R19, R94, !P3 ;  /* 0x0000005e13837207 */ /* 0x000fe40005800000 */
[----:B------:R-:W-:Y:S01]  /*4780*/  LEA.HI.X.SX32 R35, R35, R14, 0x1, P4 ;  /* 0x0000000e23237211 */ /* 0x000fe200020f0eff */
[----:B------:R-:W-:Y:S01]  /*4790*/  IMAD R99, R99, UR4, RZ ;  /* 0x0000000463637c24 */ /* 0x000fe2000f8e02ff */
[C---:B------:R-:W-:Y:S02]  /*47a0*/  SEL R39, R19.reuse, R156, !P3 ;  /* 0x0000009c13277207 */ /* 0x040fe40005800000 */
[----:B------:R-:W-:-:S02]  /*47b0*/  SEL R63, R19, R96, !P3 ;  /* 0x00000060133f7207 */ /* 0x000fc40005800000 */
[----:B------:R-:W-:Y:S02]  /*47c0*/  LEA R94, P4, R95, R92, 0x1 ;  /* 0x0000005c5f5e7211 */ /* 0x000fe400078808ff */
[----:B------:R-:W-:Y:S02]  /*47d0*/  SEL R41, R19, R152, !P3 ;  /* 0x0000009813297207 */ /* 0x000fe40005800000 */
[----:B------:R-:W-:Y:S01]  /*47e0*/  LEA R96, P5, R97, R92, 0x1 ;  /* 0x0000005c61607211 */ /* 0x000fe200078a08ff */
[----:B------:R-:W-:Y:S01]  /*47f0*/  IMAD R101, R101, UR4, RZ ;  /* 0x0000000465657c24 */ /* 0x000fe2000f8e02ff */
[----:B------:R-:W-:Y:S02]  /*4800*/  LEA.HI.X.SX32 R31, R31, R14, 0x1, P6 ;  /* 0x0000000e1f1f7211 */ /* 0x000fe400030f0eff */
[----:B------:R-:W-:Y:S02]  /*4810*/  SEL R103, R19, R148, !P3 ;  /* 0x0000009413677207 */ /* 0x000fe40005800000 */
[----:B------:R-:W-:Y:S01]  /*4820*/  LEA R32, P6, R33, R92, 0x1 ;  /* 0x0000005c21207211 */ /* 0x000fe200078c08ff */
[----:B------:R-:W-:Y:S01]  /*4830*/  IMAD R39, R39, UR4, RZ ;  /* 0x0000000427277c24 */ /* 0x000fe2000f8e02ff */
[----:B------:R-:W-:Y:S01]  /*4840*/  LEA.HI.X.SX32 R95, R95, R14, 0x1, P4 ;  /* 0x0000000e5f5f7211 */ /* 0x000fe200020f0eff */
[----:B------:R-:W-:Y:S01]  /*4850*/  IMAD R41, R41, UR4, RZ ;  /* 0x0000000429297c24 */ /* 0x000fe2000f8e02ff */
[----:B------:R-:W-:-:S02]  /*4860*/  SEL R105, R19, R144, !P3 ;  /* 0x0000009013697207 */ /* 0x000fc40005800000 */
[----:B------:R-:W-:Y:S02]  /*4870*/  SEL R127, R19, R98, !P3 ;  /* 0x00000062137f7207 */ /* 0x000fe40005800000 */
[----:B------:R-:W-:Y:S02]  /*4880*/  LEA R36, P4, R37, R92, 0x1 ;  /* 0x0000005c25247211 */ /* 0x000fe400078808ff */
[----:B------:R-:W-:Y:S02]  /*4890*/  LEA.HI.X.SX32 R97, R97, R14, 0x1, P5 ;  /* 0x0000000e61617211 */ /* 0x000fe400028f0eff */
[----:B------:R-:W-:Y:S02]  /*48a0*/  SEL R43, R19, R140, !P3 ;  /* 0x0000008c132b7207 */ /* 0x000fe40005800000 */
[----:B------:R-:W-:Y:S01]  /*48b0*/  LEA R98, P5, R99, R92, 0x1 ;  /* 0x0000005c63627211 */ /* 0x000fe200078a08ff */
[----:B------:R-:W-:Y:S01]  /*48c0*/  IMAD R103, R103, UR4, RZ ;  /* 0x0000000467677c24 */ /* 0x000fe2000f8e02ff */
[----:B------:R-:W-:-:S02]  /*48d0*/  SEL R67, R19, R100, !P3 ;  /* 0x0000006413437207 */ /* 0x000fc40005800000 */
[----:B------:R-:W-:Y:S02]  /*48e0*/  LEA.HI.X.SX32 R33, R33, R14, 0x1, P6 ;  /* 0x0000000e21217211 */ /* 0x000fe400030f0eff */
[----:B------:R-:W-:Y:S02]  /*48f0*/  SEL R45, R19, R146, !P3 ;  /* 0x00000092132d7207 */ /* 0x000fe40005800000 */
[----:B------:R-:W-:Y:S01]  /*4900*/  LEA R100, P6, R101, R92, 0x1 ;  /* 0x0000005c65647211 */ /* 0x000fe200078c08ff */
[----:B------:R-:W-:Y:S01]  /*4910*/  IMAD R105, R105, UR4, RZ ;  /* 0x0000000469697c24 */ /* 0x000fe2000f8e02ff */
[C---:B------:R-:W-:Y:S02]  /*4920*/  SEL R107, R19.reuse, R142, !P3 ;  /* 0x0000008e136b7207 */ /* 0x040fe40005800000 */
[C---:B------:R-:W-:Y:S02]  /*4930*/  SEL R109, R19.reuse, R138, !P3 ;  /* 0x0000008a136d7207 */ /* 0x040fe40005800000 */
[----:B------:R-:W-:-:S02]  /*4940*/  SEL R47, R19, R134, !P3 ;  /* 0x00000086132f7207 */ /* 0x000fc40005800000 */
[C---:B------:R-:W-:Y:S02]  /*4950*/  SEL R49, R19.reuse, R130, !P3 ;  /* 0x0000008213317207 */ /* 0x040fe40005800000 */
[C---:B------:R-:W-:Y:S02]  /*4960*/  SEL R111, R19.reuse, R136, !P3 ;  /* 0x00000088136f7207 */ /* 0x040fe40005800000 */
[C---:B------:R-:W-:Y:S02]  /*4970*/  SEL R113, R19.reuse, R132, !P3 ;  /* 0x0000008413717207 */ /* 0x040fe40005800000 */
        /* <DEDUP_REMOVED lines=34> */
[----:B------:R-:W-:Y:S02]  /*4ba0*/  SEL R17, R19, R42, !P3 ;  /* 0x0000002a13117207 */ /* 0x000fe40005800000 */
[----:B------:R-:W-:Y:S01]  /*4bb0*/  LEA.HI.X.SX32 R37, R37, R14, 0x1, P4 ;  /* 0x0000000e25257211 */ /* 0x000fe200020f0eff */
[----:B------:R-:W-:Y:S01]  /*4bc0*/  IMAD R43, R43, UR4, RZ ;  /* 0x000000042b2b7c24 */ /* 0x000fe2000f8e02ff */
[----:B------:R-:W-:Y:S02]  /*4bd0*/  SEL R19, R19, R40, !P3 ;  /* 0x0000002813137207 */ /* 0x000fe40005800000 */
[----:B------:R-:W-:Y:S02]  /*4be0*/  LEA R38, P4, R39, R92, 0x1 ;  /* 0x0000005c27267211 */ /* 0x000fe400078808ff */
[----:B------:R-:W-:-:S02]  /*4bf0*/  LEA.HI.X.SX32 R99, R99, R14, 0x1, P5 ;  /* 0x0000000e63637211 */ /* 0x000fc400028f0eff */
[----:B------:R-:W-:Y:S01]  /*4c00*/  LEA R40, P5, R41, R92, 0x1 ;  /* 0x0000005c29287211 */ /* 0x000fe200078a08ff */
[----:B------:R-:W-:Y:S01]  /*4c10*/  IMAD R45, R45, UR4, RZ ;  /* 0x000000042d2d7c24 */ /* 0x000fe2000f8e02ff */
[----:B------:R-:W-:Y:S02]  /*4c20*/  LEA.HI.X.SX32 R101, R101, R14, 0x1, P6 ;  /* 0x0000000e65657211 */ /* 0x000fe400030f0eff */
[----:B------:R-:W-:Y:S01]  /*4c30*/  LEA R102, P6, R103, R92, 0x1 ;  /* 0x0000005c67667211 */ /* 0x000fe200078c08ff */
[----:B------:R-:W-:Y:S01]  /*4c40*/  IMAD R107, R107, UR4, RZ ;  /* 0x000000046b6b7c24 */ /* 0x000fe2000f8e02ff */
[----:B------:R-:W-:Y:S01]  /*4c50*/  LEA.HI.X.SX32 R39, R39, R14, 0x1, P4 ;  /* 0x0000000e27277211 */ /* 0x000fe200020f0eff */
[----:B------:R-:W-:Y:S01]  /*4c60*/  IMAD R109, R109, UR4, RZ ;  /* 0x000000046d6d7c24 */ /* 0x000fe2000f8e02ff */
        /* <DEDUP_REMOVED lines=144> */
[----:B------:R-:W-:Y:S02]  /*5570*/  LOP3.LUT R214, R85, 0x16, RZ, 0xfc, !PT ;  /* 0x0000001655d67812 */ /* 0x000fe400078efcff */
[----:B------:R-:W-:-:S02]  /*5580*/  LEA R164, P4, R25, R92, 0x1 ;  /* 0x0000005c19a47211 */ /* 0x000fc400078808ff */
[----:B------:R-:W-:Y:S02]  /*5590*/  LEA.HI.X.SX32 R161, R78, R14, 0x1, P5 ;  /* 0x0000000e4ea17211 */ /* 0x000fe400028f0eff */
[----:B------:R-:W-:Y:S02]  /*55a0*/  LEA R78, P5, R24, R92, 0x1 ;  /* 0x0000005c184e7211 */ /* 0x000fe400078a08ff */
[----:B------:R-:W-:Y:S02]  /*55b0*/  LEA.HI.X.SX32 R163, R79, R14, 0x1, P6 ;  /* 0x0000000e4fa37211 */ /* 0x000fe400030f0eff */
[----:B------:R-:W-:Y:S02]  /*55c0*/  LEA R166, P6, R16, R92, 0x1 ;  /* 0x0000005c10a67211 */ /* 0x000fe400078c08ff */
[----:B------:R-:W-:Y:S02]  /*55d0*/  LOP3.LUT R12, R85, 0x1c, RZ, 0xfc, !PT ;  /* 0x0000001c550c7812 */ /* 0x000fe400078efcff */
[----:B------:R-:W-:-:S02]  /*55e0*/  ISETP.LT.AND P3, PT, R214, R22, P0 ;  /* 0x00000016d600720c */ /* 0x000fc40000761270 */
[----:B------:R-:W-:Y:S02]  /*55f0*/  LEA.HI.X.SX32 R165, R25, R14, 0x1, P4 ;  /* 0x0000000e19a57211 */ /* 0x000fe400020f0eff */
[----:B------:R-:W-:Y:S02]  /*5600*/  LEA R220, P4, R17, R92, 0x1 ;  /* 0x0000005c11dc7211 */ /* 0x000fe400078808ff */
[----:B------:R-:W-:Y:S02]  /*5610*/  LEA.HI.X.SX32 R79, R24, R14, 0x1, P5 ;  /* 0x0000000e184f7211 */ /* 0x000fe400028f0eff */
[----:B------:R-:W-:Y:S02]  /*5620*/  LEA R92, P5, R19, R92, 0x1 ;  /* 0x0000005c135c7211 */ /* 0x000fe400078a08ff */
[----:B------:R-:W-:Y:S02]  /*5630*/  LEA.HI.X.SX32 R167, R16, R14, 0x1, P6 ;  /* 0x0000000e10a77211 */ /* 0x000fe400030f0eff */
[----:B------:R-:W-:-:S02]  /*5640*/  ISETP.LT.AND P2, PT, R12, R22, P0 ;  /* 0x000000160c00720c */ /* 0x000fc40000741270 */
[----:B------:R-:W-:Y:S02]  /*5650*/  LEA R16, P6, R15, R86, 0x1 ;  /* 0x000000560f107211 */ /* 0x000fe400078c08ff */
[-C--:B------:R-:W-:Y:S02]  /*5660*/  LEA.HI.X.SX32 R93, R19, R14.reuse, 0x1, P5 ;  /* 0x0000000e135d7211 */ /* 0x080fe400028f0eff */
[----:B------:R-:W-:Y:S02]  /*5670*/  LEA.HI.X.SX32 R221, R17, R14, 0x1, P4 ;  /* 0x0000000e11dd7211 */ /* 0x000fe400020f0eff */
[----:B------:R-:W-:Y:S02]  /*5680*/  PRMT R19, RZ, 0x7610, R19 ;  /* 0x00007610ff137816 */ /* 0x000fe40000000013 */
[----:B------:R-:W-:Y:S02]  /*5690*/  LEA R14, P4, R13, R86, 0x1 ;  /* 0x000000560d0e7211 */ /* 0x000fe400078808ff */
[----:B------:R-:W-:-:S02]  /*56a0*/  LEA.HI.X.SX32 R17, R15, R87, 0x1, P6 ;  /* 0x000000570f117211 */ /* 0x000fc400030f0eff */
[----:B------:R-:W-:Y:S02]  /*56b0*/  LOP3.LUT R174, R85, 0x14, RZ, 0xfc, !PT ;  /* 0x0000001455ae7812 */ /* 0x000fe400078efcff */
[----:B------:R-:W-:Y:S01]  /*56c0*/  PRMT R178, RZ, 0x7610, R178 ;  /* 0x00007610ffb27816 */ /* 0x000fe200000000b2 */
[----:B------:R0:W4:Y:S01]  /*56d0*/  @P3 LDG.E.U16 R19, desc[UR20][R16.64] ;  /* 0x0000001410133981 */ /* 0x000122000c1e1500 */
[----:B------:R-:W-:Y:S02]  /*56e0*/  LEA.HI.X.SX32 R15, R13, R87, 0x1, P4 ;  /* 0x000000570d0f7211 */ /* 0x000fe400020f0eff */
[----:B------:R-:W-:Y:S02]  /*56f0*/  LOP3.LUT R13, R85, 0x24, RZ, 0xfc, !PT ;  /* 0x00000024550d7812 */ /* 0x000fe400078efcff */
[-C--:B------:R-:W-:Y:S01]  /*5700*/  ISETP.LT.AND P3, PT, R174, R22.reuse, P0 ;  /* 0x00000016ae00720c */ /* 0x080fe20000761270 */
[----:B------:R1:W4:Y:S01]  /*5710*/  @P2 LDG.E.U16 R178, desc[UR20][R14.64] ;  /* 0x000000140eb22981 */ /* 0x000322000c1e1500 */
[----:B------:R-:W-:-:S02]  /*5720*/  ISETP.LT.AND P2, PT, R13, R22, P0 ;  /* 0x000000160d00720c */ /* 0x000fc40000741270 */
[-C--:B------:R-:W-:Y:S02]  /*5730*/  LEA R24, P4, R80, R86.reuse, 0x1 ;  /* 0x0000005650187211 */ /* 0x080fe400078808ff */
[----:B------:R-:W-:Y:S02]  /*5740*/  PRMT R196, RZ, 0x7610, R196 ;  /* 0x00007610ffc47816 */ /* 0x000fe400000000c4 */
[----:B0-----:R-:W-:Y:S02]  /*5750*/  LEA R16, P5, R26, R86, 0x1 ;  /* 0x000000561a107211 */ /* 0x001fe400078a08ff */
[----:B------:R-:W-:Y:S02]  /*5760*/  LEA.HI.X.SX32 R25, R80, R87, 0x1, P4 ;  /* 0x0000005750197211 */ /* 0x000fe400020f0eff */
[C---:B-1----:R-:W-:Y:S02]  /*5770*/  LOP3.LUT R15, R85.reuse, 0x2c, RZ, 0xfc, !PT ;  /* 0x0000002c550f7812 */ /* 0x042fe400078efcff */
[----:B------:R-:W-:Y:S01]  /*5780*/  LOP3.LUT R14, R85, 0x26, RZ, 0xfc, !PT ;  /* 0x00000026550e7812 */ /* 0x000fe200078efcff */
[----:B------:R0:W4:Y:S01]  /*5790*/  @P3 LDG.E.U16 R196, desc[UR20][R24.64] ;  /* 0x0000001418c43981 */ /* 0x000122000c1e1500 */
[----:B------:R-:W-:-:S02]  /*57a0*/  PRMT R197, RZ, 0x7610, R197 ;  /* 0x00007610ffc57816 */ /* 0x000fc400000000c5 */
[----:B------:R-:W-:Y:S02]  /*57b0*/  LEA.HI.X.SX32 R17, R26, R87, 0x1, P5 ;  /* 0x000000571a117211 */ /* 0x000fe400028f0eff */
[-C--:B------:R-:W-:Y:S02]  /*57c0*/  ISETP.LT.AND P3, PT, R15, R22.reuse, P0 ;  /* 0x000000160f00720c */ /* 0x080fe40000761270 */
[----:B------:R-:W-:Y:S01]  /*57d0*/  ISETP.LT.AND P4, PT, R14, R22, P0 ;  /* 0x000000160e00720c */ /* 0x000fe20000781270 */
[----:B------:R1:W4:Y:S01]  /*57e0*/  @P2 LDG.E.U16 R197, desc[UR20][R16.64] ;  /* 0x0000001410c52981 */ /* 0x000322000c1e1500 */
[-C--:B------:R-:W-:Y:S02]  /*57f0*/  LEA R26, P5, R27, R86.reuse, 0x1 ;  /* 0x000000561b1a7211 */ /* 0x080fe400078a08ff */
[----:B0-----:R-:W-:Y:S02]  /*5800*/  LEA R24, P2, R18, R86, 0x1 ;  /* 0x0000005612187211 */ /* 0x001fe400078408ff */
[----:B------:R-:W-:-:S02]  /*5810*/  PRMT R199, RZ, 0x7610, R199 ;  /* 0x00007610ffc77816 */ /* 0x000fc400000000c7 */
[----:B------:R-:W-:Y:S02]  /*5820*/  PRMT R198, RZ, 0x7610, R198 ;  /* 0x00007610ffc67816 */ /* 0x000fe400000000c6 */
[-C--:B------:R-:W-:Y:S02]  /*5830*/  LEA.HI.X.SX32 R25, R18, R87.reuse, 0x1, P2 ;  /* 0x0000005712197211 */ /* 0x080fe400010f0eff */
[----:B-1----:R-:W-:Y:S02]  /*5840*/  LOP3.LUT R16, R85, 0x34, RZ, 0xfc, !PT ;  /* 0x0000003455107812 */ /* 0x002fe400078efcff */
[----:B------:R-:W-:Y:S01]  /*5850*/  LEA.HI.X.SX32 R27, R27, R87, 0x1, P5 ;  /* 0x000000571b1b7211 */ /* 0x000fe200028f0eff */
[----:B------:R0:W4:Y:S01]  /*5860*/  @P3 LDG.E.U16 R199, desc[UR20][R24.64] ;  /* 0x0000001418c73981 */ /* 0x000122000c1e1500 */
[----:B------:R-:W-:Y:S02]  /*5870*/  LOP3.LUT R17, R85, 0x36, RZ, 0xfc, !PT ;  /* 0x0000003655117812 */ /* 0x000fe400078efcff */
[-C--:B------:R-:W-:Y:S01]  /*5880*/  ISETP.LT.AND P2, PT, R16, R22.reuse, P0 ;  /* 0x000000161000720c */ /* 0x080fe20000741270 */
[----:B------:R1:W4:Y:S01]  /*5890*/  @P4 LDG.E.U16 R198, desc[UR20][R26.64] ;  /* 0x000000141ac64981 */ /* 0x000322000c1e1500 */
[----:B------:R-:W-:-:S02]  /*58a0*/  ISETP.LT.AND P3, PT, R17, R22, P0 ;  /* 0x000000161100720c */ /* 0x000fc40000761270 */
[----:B------:R-:W-:Y:S02]  /*58b0*/  LOP3.LUT R18, R85, 0x3c, RZ, 0xfc, !PT ;  /* 0x0000003c55127812 */ /* 0x000fe400078efcff */
[----:B------:R-:W-:Y:S02]  /*58c0*/  PRMT R201, RZ, 0x7610, R201 ;  /* 0x00007610ffc97816 */ /* 0x000fe400000000c9 */
[-C--:B0-----:R-:W-:Y:S02]  /*58d0*/  LEA R24, P5, R170, R86.reuse, 0x1 ;  /* 0x00000056aa187211 */ /* 0x081fe400078a08ff */
[----:B-1----:R-:W-:Y:S01]  /*58e0*/  LEA R26, P4, R168, R86, 0x1 ;  /* 0x00000056a81a7211 */ /* 0x002fe200078808ff */
[----:B------:R-:W-:Y:S01]  /*58f0*/  IMAD R172, R20, 0x2, R172 ;  /* 0x0000000214ac7824 */ /* 0x000fe200078e02ac */
[----:B------:R-:W-:Y:S02]  /*5900*/  PRMT R200, RZ, 0x7610, R200 ;  /* 0x00007610ffc87816 */ /* 0x000fe400000000c8 */
[----:B------:R-:W-:-:S02]  /*5910*/  LEA.HI.X.SX32 R27, R168, R87, 0x1, P4 ;  /* 0x00000057a81b7211 */ /* 0x000fc400020f0eff */
[----:B------:R-:W-:Y:S02]  /*5920*/  ISETP.LT.AND P4, PT, R18, R22, P0 ;  /* 0x000000161200720c */ /* 0x000fe40000781270 */
[----:B------:R-:W-:Y:S01]  /*5930*/  LEA.HI.X.SX32 R25, R170, R87, 0x1, P5 ;  /* 0x00000057aa197211 */ /* 0x000fe200028f0eff */
[----:B------:R0:W4:Y:S01]  /*5940*/  @P2 LDG.E.U16 R201, desc[UR20][R26.64] ;  /* 0x000000141ac92981 */ /* 0x000122000c1e1500 */
[----:B------:R-:W-:-:S04]  /*5950*/  @!UP1 UIADD3 UR4, UPT, UPT, -UR6, 0x100000, URZ ;  /* 0x0010000006049890 */ /* 0x000fc8000fffe1ff */
[----:B------:R-:W-:Y:S02]  /*5960*/  @!UP1 USHF.L.U32 UR5, UR4, 0xb, URZ ;  /* 0x0000000b04059899 */ /* 0x000fe400080006ff */
[----:B------:R-:W-:Y:S01]  /*5970*/  @!UP1 USHF.L.U32 UR4, UR4, 0x1, URZ ;  /* 0x0000000104049899 */ /* 0x000fe200080006ff */
[----:B------:R1:W4:Y:S01]  /*5980*/  @P3 LDG.E.U16 R200, desc[UR20][R24.64] ;  /* 0x0000001418c83981 */ /* 0x000322000c1e1500 */
[C---:B------:R-:W-:Y:S02]  /*5990*/  LEA.HI R223, R173.reuse, 0xe, RZ, 0x1a ;  /* 0x0000000eaddf7811 */ /* 0x040fe400078fd0ff */
[----:B0-----:R-:W-:Y:S02]  /*59a0*/  LEA R26, P2, R172, R86, 0x1 ;  /* 0x00000056ac1a7211 */ /* 0x001fe400078408ff */
[----:B------:R-:W-:Y:S02]  /*59b0*/  LEA.HI R222, R173, 0x1e, RZ, 0x1a ;  /* 0x0000001eadde7811 */ /* 0x000fe400078fd0ff */
[----:B-1----:R-:W-:-:S02]  /*59c0*/  PRMT R24, RZ, 0x7610, R24 ;  /* 0x00007610ff187816 */ /* 0x002fc40000000018 */
[-C--:B------:R-:W-:Y:S02]  /*59d0*/  LEA.HI.X.SX32 R27, R172, R87.reuse, 0x1, P2 ;  /* 0x00000057ac1b7211 */ /* 0x080fe400010f0eff */
[C---:B------:R-:W-:Y:S02]  /*59e0*/  LEA.HI R219, R173.reuse, 0x2e, RZ, 0x1a ;  /* 0x0000002eaddb7811 */ /* 0x040fe400078fd0ff */
[----:B------:R-:W-:Y:S01]  /*59f0*/  LEA.HI R218, R173, 0x3e, RZ, 0x1a ;  /* 0x0000003eadda7811 */ /* 0x000fe200078fd0ff */
[----:B------:R0:W4:Y:S01]  /*5a00*/  @P4 LDG.E.U16 R24, desc[UR20][R26.64] ;  /* 0x000000141a184981 */ /* 0x000122000c1e1500 */
[----:B------:R-:W-:Y:S02]  /*5a10*/  LEA R170, P2, R171, R86, 0x1 ;  /* 0x00000056abaa7211 */ /* 0x000fe400078408ff */
[----:B------:R-:W-:Y:S01]  /*5a20*/  LOP3.LUT R224, R85, 0x4, RZ, 0xfc, !PT ;  /* 0x0000000455e07812 */ /* 0x000fe200078efcff */
[----:B------:R-:W-:Y:S01]  /*5a30*/  IMAD R173, R223, R20, RZ ;  /* 0x00000014dfad7224 */ /* 0x000fe200078e02ff */
[----:B------:R-:W-:Y:S01]  /*5a40*/  LEA R168, P3, R169, R86, 0x1 ;  /* 0x00000056a9a87211 */ /* 0x000fe200078608ff */
[----:B------:R-:W-:Y:S01]  /*5a50*/  IMAD R25, R218, R20, RZ ;  /* 0x00000014da197224 */ /* 0x000fe200078e02ff */
[----:B------:R-:W-:Y:S01]  /*5a60*/  LEA.HI.X.SX32 R171, R171, R87, 0x1, P2 ;  /* 0x00000057abab7211 */ /* 0x000fe200010f0eff */
[----:B------:R-:W-:Y:S01]  /*5a70*/  VOTEU.ALL UP2, P1 ;  /* 0x0000000000ff7886 */ /* 0x000fe20000840000 */
[----:B------:R-:W-:Y:S01]  /*5a80*/  ISETP.LT.AND P2, PT, R224, R22, P0 ;  /* 0x00000016e000720c */ /* 0x000fe20000741270 */
[----:B0-----:R-:W-:-:S02]  /*5a90*/  IMAD R27, R222, R20, RZ ;  /* 0x00000014de1b7224 */ /* 0x001fc400078e02ff */
[----:B------:R-:W-:Y:S01]  /*5aa0*/  IMAD R26, R219, R20, RZ ;  /* 0x00000014db1a7224 */ /* 0x000fe200078e02ff */
[----:B------:R-:W-:Y:S01]  /*5ab0*/  LEA.HI.X.SX32 R169, R169, R87, 0x1, P3 ;  /* 0x00000057a9a97211 */ /* 0x000fe200018f0eff */
[----:B------:R0:W1:Y:S01]  /*5ac0*/  @!UP2 SYNCS.EXCH.64 URZ, [UR9+0xc008], UR4 ;  /* 0x00c0080409ffa5b2 */ /* 0x0000620008000100 */
[-C--:B------:R-:W-:Y:S02]  /*5ad0*/  LEA R172, P3, R173, R86.reuse, 0x1 ;  /* 0x00000056adac7211 */ /* 0x080fe400078608ff */
[-C--:B------:R-:W-:Y:S02]  /*5ae0*/  LEA R174, P4, R27, R86.reuse, 0x1 ;  /* 0x000000561bae7211 */ /* 0x080fe400078808ff */
[-C--:B------:R-:W-:Y:S01]  /*5af0*/  LEA R176, P5, R26, R86.reuse, 0x1 ;  /* 0x000000561ab07211 */ /* 0x080fe200078a08ff */
[----:B--2---:R2:W-:Y:S01]  /*5b00*/  STS.U16 [R2+UR9+0x9c00], R184 ;  /* 0x009c00b802007988 */ /* 0x0045e20008000409 */
[----:B------:R-:W-:Y:S02]  /*5b10*/  LEA R86, P6, R25, R86, 0x1 ;  /* 0x0000005619567211 */ /* 0x000fe400078c08ff */
[----:B------:R-:W-:-:S02]  /*5b20*/  LOP3.LUT R224, R85, 0x6, RZ, 0xfc, !PT ;  /* 0x0000000655e07812 */ /* 0x000fc400078efcff */
[-C--:B------:R-:W-:Y:S02]  /*5b30*/  LEA.HI.X.SX32 R173, R173, R87.reuse, 0x1, P3 ;  /* 0x00000057adad7211 */ /* 0x080fe400018f0eff */
[-C--:B------:R-:W-:Y:S02]  /*5b40*/  LEA.HI.X.SX32 R175, R27, R87.reuse, 0x1, P4 ;  /* 0x000000571baf7211 */ /* 0x080fe400020f0eff */
[-C--:B------:R-:W-:Y:S02]  /*5b50*/  LEA.HI.X.SX32 R177, R26, R87.reuse, 0x1, P5 ;  /* 0x000000571ab17211 */ /* 0x080fe400028f0eff */
[----:B--2---:R-:W-:Y:S02]  /*5b60*/  PRMT R184, RZ, 0x7610, R184 ;  /* 0x00007610ffb87816 */ /* 0x004fe400000000b8 */
[----:B------:R-:W-:Y:S02]  /*5b70*/  LEA.HI.X.SX32 R87, R25, R87, 0x1, P6 ;  /* 0x0000005719577211 */ /* 0x000fe400030f0eff */
[----:B------:R-:W-:-:S02]  /*5b80*/  LOP3.LUT R217, R2, 0x20, RZ, 0x3c, !PT ;  /* 0x0000002002d97812 */ /* 0x000fc400078e3cff */
[-C--:B------:R-:W-:Y:S01]  /*5b90*/  ISETP.LT.AND P6, PT, R224, R22.reuse, P0 ;  /* 0x00000016e000720c */ /* 0x080fe200007c1270 */
[----:B------:R-:W-:Y:S01]  /*5ba0*/  STS.U16 [R2+UR9+0x8400], R194 ;  /* 0x008400c202007988 */ /* 0x000fe20008000409 */
[-C--:B------:R-:W-:Y:S02]  /*5bb0*/  ISETP.LT.AND P5, PT, R223, R22.reuse, P0 ;  /* 0x00000016df00720c */ /* 0x080fe400007a1270 */
[-C--:B------:R-:W-:Y:S01]  /*5bc0*/  ISETP.LT.AND P4, PT, R222, R22.reuse, P0 ;  /* 0x00000016de00720c */ /* 0x080fe20000781270 */
[----:B------:R-:W-:Y:S01]  /*5bd0*/  STS.U16 [R2+UR9+0x8c00], R195 ;  /* 0x008c00c302007988 */ /* 0x000fe20008000409 */
[----:B------:R-:W-:-:S03]  /*5be0*/  ISETP.LT.AND P3, PT, R219, R22, P0 ;  /* 0x00000016db00720c */ /* 0x000fc60000761270 */
[----:B---3--:R-:W-:Y:S04]  /*5bf0*/  STS.U16 [R2+UR9+0x9000], R193 ;  /* 0x009000c102007988 */ /* 0x008fe80008000409 */
[----:B------:R2:W-:Y:S04]  /*5c00*/  STS.U16 [R2+UR9+0x8800], R192 ;  /* 0x008800c002007988 */ /* 0x0005e80008000409 */
[----:B------:R-:W-:Y:S04]  /*5c10*/  STS.U16 [R2+UR9+0x9400], R186 ;  /* 0x009400ba02007988 */ /* 0x000fe80008000409 */
[----:B------:R-:W-:Y:S04]  /*5c20*/  STS.U16 [R2+UR9+0x9800], R185 ;  /* 0x009800b902007988 */ /* 0x000fe80008000409 */
[----:B------:R-:W-:Y:S04]  /*5c30*/  STS.U16 [R2+UR9+0x8000], R187 ;  /* 0x008000bb02007988 */ /* 0x000fe80008000409 */
[----:B------:R-:W3:Y:S01]  /*5c40*/  @P2 LDG.E.U16 R184, desc[UR20][R168.64] ;  /* 0x00000014a8b82981 */ /* 0x000ee2000c1e1500 */
[----:B------:R-:W-:-:S02]  /*5c50*/  ISETP.LT.AND P2, PT, R218, R22, P0 ;  /* 0x00000016da00720c */ /* 0x000fc40000741270 */
[----:B------:R-:W-:Y:S01]  /*5c60*/  ISETP.LT.AND P0, PT, R215, R22, P0 ;  /* 0x00000016d700720c */ /* 0x000fe20000701270 */
[----:B-----5:R5:W-:Y:S04]  /*5c70*/  STS.U16 [R217+UR9+0x8500], R191 ;  /* 0x008500bfd9007988 */ /* 0x020be80008000409 */
[----:B------:R0:W-:Y:S04]  /*5c80*/  STS.U16 [R217+UR9+0x8900], R190 ;  /* 0x008900bed9007988 */ /* 0x0001e80008000409 */
[----:B------:R1:W-:Y:S01]  /*5c90*/  STS.U16 [R217+UR9+0x8d00], R189 ;  /* 0x008d00bdd9007988 */ /* 0x0003e20008000409 */
[----:B--2---:R-:W-:-:S02]  /*5ca0*/  PRMT R192, RZ, 0x7610, R192 ;  /* 0x00007610ffc07816 */ /* 0x004fc400000000c0 */
[----:B-----5:R-:W-:Y:S02]  /*5cb0*/  PRMT R191, RZ, 0x7610, R191 ;  /* 0x00007610ffbf7816 */ /* 0x020fe400000000bf */
[----:B0-----:R-:W-:Y:S02]  /*5cc0*/  PRMT R190, RZ, 0x7610, R190 ;  /* 0x00007610ffbe7816 */ /* 0x001fe400000000be */
[----:B-1----:R-:W-:Y:S02]  /*5cd0*/  PRMT R189, RZ, 0x7610, R189 ;  /* 0x00007610ffbd7816 */ /* 0x002fe400000000bd */
[----:B------:R-:W-:Y:S02]  /*5ce0*/  PRMT R193, RZ, 0x7610, R193 ;  /* 0x00007610ffc17816 */ /* 0x000fe400000000c1 */
[----:B------:R-:W-:Y:S01]  /*5cf0*/  PRMT R194, RZ, 0x7610, R194 ;  /* 0x00007610ffc27816 */ /* 0x000fe200000000c2 */
[----:B------:R-:W-:Y:S01]  /*5d00*/  STS.U16 [R217+UR9+0x9100], R188 ;  /* 0x009100bcd9007988 */ /* 0x000fe20008000409 */
[----:B------:R-:W-:-:S02]  /*5d10*/  PRMT R195, RZ, 0x7610, R195 ;  /* 0x00007610ffc37816 */ /* 0x000fc400000000c3 */
[----:B------:R-:W-:Y:S01]  /*5d20*/  LOP3.LUT R216, R2, 0x40, RZ, 0x3c, !PT ;  /* 0x0000004002d87812 */ /* 0x000fe200078e3cff */
[----:B------:R-:W2:Y:S04]  /*5d30*/  @P6 LDG.E.U16 R189, desc[UR20][R170.64] ;  /* 0x00000014aabd6981 */ /* 0x000ea8000c1e1500 */
[----:B------:R-:W5:Y:S04]  /*5d40*/  @P5 LDG.E.U16 R190, desc[UR20][R172.64] ;  /* 0x00000014acbe5981 */ /* 0x000f68000c1e1500 */
[----:B------:R0:W-:Y:S04]  /*5d50*/  STS.U16 [R217+UR9+0x9500], R179 ;  /* 0x009500b3d9007988 */ /* 0x0001e80008000409 */
[----:B------:R-:W5:Y:S04]  /*5d60*/  @P4 LDG.E.U16 R191, desc[UR20][R174.64] ;  /* 0x00000014aebf4981 */ /* 0x000f68000c1e1500 */
[----:B------:R1:W-:Y:S04]  /*5d70*/  STS.U16 [R217+UR9+0x9900], R183 ;  /* 0x009900b7d9007988 */ /* 0x0003e80008000409 */
[----:B------:R-:W5:Y:S01]  /*5d80*/  @P3 LDG.E.U16 R192, desc[UR20][R176.64] ;  /* 0x00000014b0c03981 */ /* 0x000f62000c1e1500 */
[----:B0-----:R-:W-:-:S03]  /*5d90*/  PRMT R179, RZ, 0x7610, R179 ;  /* 0x00007610ffb37816 */ /* 0x001fc600000000b3 */
[----:B------:R0:W-:Y:S01]  /*5da0*/  STS.U16 [R217+UR9+0x9d00], R182 ;  /* 0x009d00b6d9007988 */ /* 0x0001e20008000409 */
[----:B------:R-:W-:-:S03]  /*5db0*/  PRMT R27, RZ, 0x7610, R27 ;  /* 0x00007610ff1b7816 */ /* 0x000fc6000000001b */
[----:B------:R-:W5:Y:S01]  /*5dc0*/  @P2 LDG.E.U16 R193, desc[UR20][R86.64] ;  /* 0x0000001456c12981 */ /* 0x000f62000c1e1500 */
[----:B-1----:R-:W-:-:S03]  /*5dd0*/  PRMT R183, RZ, 0x7610, R183 ;  /* 0x00007610ffb77816 */ /* 0x002fc600000000b7 */
[----:B------:R1:W-:Y:S01]  /*5de0*/  STS.U16 [R217+UR9+0x8100], R181 ;  /* 0x008100b5d9007988 */ /* 0x0003e20008000409 */
[----:B------:R-:W-:-:S03]  /*5df0*/  PRMT R26, RZ, 0x7610, R26 ;  /* 0x00007610ff1a7816 */ /* 0x000fc6000000001a */
[----:B------:R-:W5:Y:S01]  /*5e00*/  @P0 LDG.E.U16 R194, desc[UR20][R74.64] ;  /* 0x000000144ac20981 */ /* 0x000f62000c1e1500 */
[----:B0-----:R-:W-:Y:S02]  /*5e10*/  PRMT R182, RZ, 0x7610, R182 ;  /* 0x00007610ffb67816 */ /* 0x001fe400000000b6 */
[----:B------:R-:W-:Y:S01]  /*5e20*/  PRMT R25, RZ, 0x7610, R25 ;  /* 0x00007610ff197816 */ /* 0x000fe20000000019 */
[----:B----4-:R0:W-:Y:S01]  /*5e30*/  STS.U16 [R216+UR9+0x8600], R180 ;  /* 0x008600b4d8007988 */ /* 0x0101e20008000409 */
[----:B------:R-:W-:Y:S02]  /*5e40*/  PRMT R85, RZ, 0x7610, R85 ;  /* 0x00007610ff557816 */ /* 0x000fe40000000055 */
[----:B-1----:R-:W-:Y:S01]  /*5e50*/  PRMT R181, RZ, 0x7610, R181 ;  /* 0x00007610ffb57816 */ /* 0x002fe200000000b5 */
[----:B------:R-:W4:Y:S01]  /*5e60*/  @P0 LDG.E.U16 R195, desc[UR20][R76.64] ;  /* 0x000000144cc30981 */ /* 0x000f22000c1e1500 */
[----:B------:R-:W-:Y:S02]  /*5e70*/  PRMT R185, RZ, 0x7610, R185 ;  /* 0x00007610ffb97816 */ /* 0x000fe400000000b9 */
[----:B------:R-:W-:Y:S01]  /*5e80*/  PRMT R186, RZ, 0x7610, R186 ;  /* 0x00007610ffba7816 */ /* 0x000fe200000000ba */
[----:B------:R-:W4:Y:S01]  /*5e90*/  @P0 LDG.E.U16 R183, desc[UR20][R34.64] ;  /* 0x0000001422b70981 */ /* 0x000f22000c1e1500 */
[----:B------:R-:W-:-:S02]  /*5ea0*/  PRMT R187, RZ, 0x7610, R187 ;  /* 0x00007610ffbb7816 */ /* 0x000fc400000000bb */
[----:B0-----:R-:W-:Y:S01]  /*5eb0*/  PRMT R180, RZ, 0x7610, R180 ;  /* 0x00007610ffb47816 */ /* 0x001fe200000000b4 */
[----:B------:R-:W4:Y:S01]  /*5ec0*/  @P0 LDG.E.U16 R182, desc[UR20][R32.64] ;  /* 0x0000001420b60981 */ /* 0x000f22000c1e1500 */
[----:B------:R-:W-:Y:S02]  /*5ed0*/  PRMT R188, RZ, 0x7610, R188 ;  /* 0x00007610ffbc7816 */ /* 0x000fe400000000bc */
[----:B------:R-:W-:Y:S01]  /*5ee0*/  PRMT R202, RZ, 0x7610, R202 ;  /* 0x00007610ffca7816 */ /* 0x000fe200000000ca */
[----:B------:R-:W4:Y:S01]  /*5ef0*/  @P0 LDG.E.U16 R181, desc[UR20][R38.64] ;  /* 0x0000001426b50981 */ /* 0x000f22000c1e1500 */
[----:B------:R-:W-:Y:S02]  /*5f00*/  PRMT R203, RZ, 0x7610, R203 ;  /* 0x00007610ffcb7816 */ /* 0x000fe400000000cb */
[----:B------:R-:W-:Y:S01]  /*5f10*/  PRMT R204, RZ, 0x7610, R204 ;  /* 0x00007610ffcc7816 */ /* 0x000fe200000000cc */
[----:B------:R-:W4:Y:S01]  /*5f20*/  @P0 LDG.E.U16 R180, desc[UR20][R42.64] ;  /* 0x000000142ab40981 */ /* 0x000f22000c1e1500 */
[----:B------:R-:W-:-:S02]  /*5f30*/  PRMT R205, RZ, 0x7610, R205 ;  /* 0x00007610ffcd7816 */ /* 0x000fc400000000cd */
[----:B------:R-:W-:Y:S01]  /*5f40*/  PRMT R206, RZ, 0x7610, R206 ;  /* 0x00007610ffce7816 */ /* 0x000fe200000000ce */
[----:B------:R-:W4:Y:S01]  /*5f50*/  @P0 LDG.E.U16 R179, desc[UR20][R46.64] ;  /* 0x000000142eb30981 */ /* 0x000f22000c1e1500 */
[----:B------:R-:W-:Y:S02]  /*5f60*/  PRMT R207, RZ, 0x7610, R207 ;  /* 0x00007610ffcf7816 */ /* 0x000fe400000000cf */
[----:B------:R-:W-:Y:S01]  /*5f70*/  PRMT R208, RZ, 0x7610, R208 ;  /* 0x00007610ffd07816 */ /* 0x000fe200000000d0 */
[----:B------:R-:W4:Y:S01]  /*5f80*/  @P0 LDG.E.U16 R27, desc[UR20][R50.64] ;  /* 0x00000014321b0981 */ /* 0x000f22000c1e1500 */
[----:B------:R-:W-:-:S03]  /*5f90*/  PRMT R209, RZ, 0x7610, R209 ;  /* 0x00007610ffd17816 */ /* 0x000fc600000000d1 */
[----:B------:R-:W4:Y:S01]  /*5fa0*/  @P0 LDG.E.U16 R26, desc[UR20][R54.64] ;  /* 0x00000014361a0981 */ /* 0x000f22000c1e1500 */
[----:B------:R-:W-:-:S03]  /*5fb0*/  PRMT R210, RZ, 0x7610, R210 ;  /* 0x00007610ffd27816 */ /* 0x000fc600000000d2 */
[----:B------:R-:W4:Y:S04]  /*5fc0*/  @P0 LDG.E.U16 R25, desc[UR20][R58.64] ;  /* 0x000000143a190981 */ /* 0x000f28000c1e1500 */
        /* <DEDUP_REMOVED lines=13> */
[----:B------:R-:W4:Y:S01]  /*60a0*/  @P0 LDG.E.U16 R210, desc[UR20][R60.64] ;  /* 0x000000143cd20981 */ /* 0x000f22000c1e1500 */
[----:B------:R-:W-:-:S03]  /*60b0*/  LOP3.LUT R215, R2, 0x60, RZ, 0x3c, !PT ;  /* 0x0000006002d77812 */ /* 0x000fc600078e3cff */
[----:B------:R0:W-:Y:S04]  /*60c0*/  STS.U16 [R216+UR9+0x8a00], R196 ;  /* 0x008a00c4d8007988 */ /* 0x0001e80008000409 */
[----:B------:R-:W-:Y:S04]  /*60d0*/  STS.U16 [R216+UR9+0x8e00], R178 ;  /* 0x008e00b2d8007988 */ /* 0x000fe80008000409 */
[----:B------:R1:W-:Y:S01]  /*60e0*/  STS.U16 [R216+UR9+0x9200], R197 ;  /* 0x009200c5d8007988 */ /* 0x0003e20008000409 */
[----:B------:R-:W-:Y:S02]  /*60f0*/  PRMT R211, RZ, 0x7610, R211 ;  /* 0x00007610ffd37816 */ /* 0x000fe400000000d3 */
[----:B0-----:R-:W-:-:S04]  /*6100*/  PRMT R196, RZ, 0x7610, R196 ;  /* 0x00007610ffc47816 */ /* 0x001fc800000000c4 */
[----:B------:R-:W4:Y:S01]  /*6110*/  @P0 LDG.E.U16 R211, desc[UR20][R64.64] ;  /* 0x0000001440d30981 */ /* 0x000f22000c1e1500 */
[----:B-1----:R-:W-:-:S03]  /*6120*/  PRMT R197, RZ, 0x7610, R197 ;  /* 0x00007610ffc57816 */ /* 0x002fc600000000c5 */
[----:B------:R-:W4:Y:S04]  /*6130*/  @P0 LDG.E.U16 R196, desc[UR20][R148.64] ;  /* 0x0000001494c40981 */ /* 0x000f28000c1e1500 */
[----:B------:R0:W-:Y:S04]  /*6140*/  STS.U16 [R216+UR9+0x9600], R199 ;  /* 0x009600c7d8007988 */ /* 0x0001e80008000409 */
[----:B------:R-:W4:Y:S04]  /*6150*/  @P0 LDG.E.U16 R197, desc[UR20][R154.64] ;  /* 0x000000149ac50981 */ /* 0x000f28000c1e1500 */
[----:B------:R1:W-:Y:S01]  /*6160*/  STS.U16 [R216+UR9+0x9a00], R201 ;  /* 0x009a00c9d8007988 */ /* 0x0003e20008000409 */
[----:B0-----:R-:W-:-:S06]  /*6170*/  PRMT R199, RZ, 0x7610, R199 ;  /* 0x00007610ffc77816 */ /* 0x001fcc00000000c7 */
[----:B------:R-:W4:Y:S04]  /*6180*/  @P0 LDG.E.U16 R199, desc[UR20][R166.64] ;  /* 0x00000014a6c70981 */ /* 0x000f28000c1e1500 */
[----:B------:R0:W-:Y:S01]  /*6190*/  STS.U16 [R216+UR9+0x9e00], R24 ;  /* 0x009e0018d8007988 */ /* 0x0001e20008000409 */
[----:B-1----:R-:W-:-:S06]  /*61a0*/  PRMT R201, RZ, 0x7610, R201 ;  /* 0x00007610ffc97816 */ /* 0x002fcc00000000c9 */
[----:B------:R-:W4:Y:S01]  /*61b0*/  @P0 LDG.E.U16 R201, desc[UR20][R98.64] ;  /* 0x0000001462c90981 */ /* 0x000f22000c1e1500 */
[----:B0-----:R-:W-:Y:S02]  /*61c0*/  PRMT R24, RZ, 0x7610, R24 ;  /* 0x00007610ff187816 */ /* 0x001fe40000000018 */
[----:B------:R-:W-:-:S04]  /*61d0*/  PRMT R178, RZ, 0x7610, R178 ;  /* 0x00007610ffb27816 */ /* 0x000fc800000000b2 */
[----:B------:R-:W4:Y:S04]  /*61e0*/  @P0 LDG.E.U16 R24, desc[UR20][R144.64] ;  /* 0x0000001490180981 */ /* 0x000f28000c1e1500 */
[----:B------:R-:W4:Y:S04]  /*61f0*/  @P0 LDG.E.U16 R178, desc[UR20][R96.64] ;  /* 0x0000001460b20981 */ /* 0x000f28000c1e1500 */
[----:B---3--:R-:W-:Y:S04]  /*6200*/  STS.U16 [R216+UR9+0x8200], R184 ;  /* 0x008200b8d8007988 */ /* 0x008fe80008000409 */
[----:B------:R0:W-:Y:S04]  /*6210*/  STS.U16 [R215+UR9+0x8b00], R19 ;  /* 0x008b0013d7007988 */ /* 0x0001e80008000409 */
[----:B------:R1:W-:Y:S04]  /*6220*/  STS.U16 [R215+UR9+0x9300], R198 ;  /* 0x009300c6d7007988 */ /* 0x0003e80008000409 */
[----:B------:R3:W-:Y:S01]  /*6230*/  STS.U16 [R215+UR9+0x9b00], R200 ;  /* 0x009b00c8d7007988 */ /* 0x0007e20008000409 */
[----:B0-----:R-:W-:-:S02]  /*6240*/  PRMT R19, RZ, 0x7610, R19 ;  /* 0x00007610ff137816 */ /* 0x001fc40000000013 */
[----:B-1----:R-:W-:-:S04]  /*6250*/  PRMT R198, RZ, 0x7610, R198 ;  /* 0x00007610ffc67816 */ /* 0x002fc800000000c6 */
[----:B------:R-:W4:Y:S01]  /*6260*/  @P0 LDG.E.U16 R19, desc[UR20][R130.64] ;  /* 0x0000001482130981 */ /* 0x000f22000c1e1500 */
[----:B---3--:R-:W-:-:S03]  /*6270*/  PRMT R200, RZ, 0x7610, R200 ;  /* 0x00007610ffc87816 */ /* 0x008fc600000000c8 */
[----:B------:R-:W3:Y:S04]  /*6280*/  @P0 LDG.E.U16 R198, desc[UR20][R160.64] ;  /* 0x00000014a0c60981 */ /* 0x000ee8000c1e1500 */
[----:B------:R-:W3:Y:S04]  /*6290*/  @P0 LDG.E.U16 R200, desc[UR20][R94.64] ;  /* 0x000000145ec80981 */ /* 0x000ee8000c1e1500 */
[----:B--2---:R-:W-:Y:S04]  /*62a0*/  STS.U16 [R215+UR9+0x8300], R189 ;  /* 0x008300bdd7007988 */ /* 0x004fe80008000409 */
[----:B-----5:R-:W-:Y:S04]  /*62b0*/  STS.U16 [R215+UR9+0x8700], R190 ;  /* 0x008700bed7007988 */ /* 0x020fe80008000409 */
[----:B------:R-:W-:Y:S04]  /*62c0*/  STS.U16 [R215+UR9+0x8f00], R191 ;  /* 0x008f00bfd7007988 */ /* 0x000fe80008000409 */
[----:B------:R-:W-:Y:S04]  /*62d0*/  STS.U16 [R215+UR9+0x9700], R192 ;  /* 0x009700c0d7007988 */ /* 0x000fe80008000409 */
[----:B------:R-:W-:Y:S04]  /*62e0*/  STS.U16 [R215+UR9+0x9f00], R193 ;  /* 0x009f00c1d7007988 */ /* 0x000fe80008000409 */
[----:B------:R0:W-:Y:S04]  /*62f0*/  STS.U16 [R2+UR9+0x3400], R194 ;  /* 0x003400c202007988 */ /* 0x0001e80008000409 */
[----:B----4-:R1:W-:Y:S01]  /*6300*/  STS.U16 [R2+UR9+0x3800], R195 ;  /* 0x003800c302007988 */ /* 0x0103e20008000409 */
[----:B0-----:R-:W-:-:S03]  /*6310*/  PRMT R194, RZ, 0x7610, R194 ;  /* 0x00007610ffc27816 */ /* 0x001fc600000000c2 */
[----:B------:R-:W-:Y:S04]  /*6320*/  STS.U16 [R2+UR9], R183 ;  /* 0x000000b702007988 */ /* 0x000fe80008000409 */
[----:B------:R-:W2:Y:S01]  /*6330*/  @P0 LDG.E.U16 R194, desc[UR20][R136.64] ;  /* 0x0000001488c20981 */ /* 0x000ea2000c1e1500 */
[----:B-1----:R-:W-:-:S03]  /*6340*/  PRMT R195, RZ, 0x7610, R195 ;  /* 0x00007610ffc37816 */ /* 0x002fc600000000c3 */
[----:B------:R-:W-:Y:S04]  /*6350*/  STS.U16 [R2+UR9+0x400], R182 ;  /* 0x000400b602007988 */ /* 0x000fe80008000409 */
        /* <DEDUP_REMOVED lines=11> */
[----:B------:R0:W-:Y:S04]  /*6410*/  STS.U16 [R2+UR9+0x3c00], R202 ;  /* 0x003c00ca02007988 */ /* 0x0001e80008000409 */
[----:B------:R-:W4:Y:S04]  /*6420*/  @P0 LDG.E.U16 R195, desc[UR20][R142.64] ;  /* 0x000000148ec30981 */ /* 0x000f28000c1e1500 */
[----:B------:R1:W-:Y:S01]  /*6430*/  STS.U16 [R217+UR9+0x100], R203 ;  /* 0x000100cbd9007988 */ /* 0x0003e20008000409 */
[----:B0-----:R-:W-:-:S03]  /*6440*/  PRMT R202, RZ, 0x7610, R202 ;  /* 0x00007610ffca7816 */ /* 0x001fc600000000ca */
[----:B------:R0:W-:Y:S04]  /*6450*/  STS.U16 [R217+UR9+0x500], R204 ;  /* 0x000500ccd9007988 */ /* 0x0001e80008000409 */
[----:B------:R5:W-:Y:S01]  /*6460*/  STS.U16 [R217+UR9+0x900], R205 ;  /* 0x000900cdd9007988 */ /* 0x000be20008000409 */
[----:B-1----:R-:W-:-:S03]  /*6470*/  PRMT R203, RZ, 0x7610, R203 ;  /* 0x00007610ffcb7816 */ /* 0x002fc600000000cb */
[----:B------:R1:W-:Y:S01]  /*6480*/  STS.U16 [R217+UR9+0xd00], R206 ;  /* 0x000d00ced9007988 */ /* 0x0003e20008000409 */
[----:B0-----:R-:W-:-:S03]  /*6490*/  PRMT R204, RZ, 0x7610, R204 ;  /* 0x00007610ffcc7816 */ /* 0x001fc600000000cc */
[----:B------:R0:W-:Y:S01]  /*64a0*/  STS.U16 [R217+UR9+0x1100], R207 ;  /* 0x001100cfd9007988 */ /* 0x0001e20008000409 */
[----:B-----5:R-:W-:-:S03]  /*64b0*/  PRMT R205, RZ, 0x7610, R205 ;  /* 0x00007610ffcd7816 */ /* 0x020fc600000000cd */
[----:B------:R5:W-:Y:S01]  /*64c0*/  STS.U16 [R217+UR9+0x1500], R208 ;  /* 0x001500d0d9007988 */ /* 0x000be20008000409 */
[----:B-1----:R-:W-:-:S03]  /*64d0*/  PRMT R206, RZ, 0x7610, R206 ;  /* 0x00007610ffce7816 */ /* 0x002fc600000000ce */
[----:B------:R1:W-:Y:S01]  /*64e0*/  STS.U16 [R217+UR9+0x1900], R209 ;  /* 0x001900d1d9007988 */ /* 0x0003e20008000409 */
[----:B0-----:R-:W-:-:S03]  /*64f0*/  PRMT R207, RZ, 0x7610, R207 ;  /* 0x00007610ffcf7816 */ /* 0x001fc600000000cf */
[----:B------:R-:W3:Y:S01]  /*6500*/  @P0 LDG.E.U16 R202, desc[UR20][R102.64] ;  /* 0x0000001466ca0981 */ /* 0x000ee2000c1e1500 */
[----:B-----5:R-:W-:-:S03]  /*6510*/  PRMT R208, RZ, 0x7610, R208 ;  /* 0x00007610ffd07816 */ /* 0x020fc600000000d0 */
[----:B------:R0:W-:Y:S01]  /*6520*/  STS.U16 [R217+UR9+0x1d00], R210 ;  /* 0x001d00d2d9007988 */ /* 0x0001e20008000409 */
[----:B-1----:R-:W-:-:S03]  /*6530*/  PRMT R209, RZ, 0x7610, R209 ;  /* 0x00007610ffd17816 */ /* 0x002fc600000000d1 */
[----:B------:R-:W5:Y:S01]  /*6540*/  @P0 LDG.E.U16 R203, desc[UR20][R106.64] ;  /* 0x000000146acb0981 */ /* 0x000f62000c1e1500 */
[----:B------:R-:W-:-:S03]  /*6550*/  PRMT R25, RZ, 0x7610, R25 ;  /* 0x00007610ff197816 */ /* 0x000fc60000000019 */
[----:B------:R-:W5:Y:S01]  /*6560*/  @P0 LDG.E.U16 R204, desc[UR20][R110.64] ;  /* 0x000000146ecc0981 */ /* 0x000f62000c1e1500 */
[----:B0-----:R-:W-:-:S03]  /*6570*/  PRMT R210, RZ, 0x7610, R210 ;  /* 0x00007610ffd27816 */ /* 0x001fc600000000d2 */
[----:B------:R-:W5:Y:S01]  /*6580*/  @P0 LDG.E.U16 R205, desc[UR20][R114.64] ;  /* 0x0000001472cd0981 */ /* 0x000f62000c1e1500 */
[----:B------:R-:W-:-:S03]  /*6590*/  PRMT R26, RZ, 0x7610, R26 ;  /* 0x00007610ff1a7816 */ /* 0x000fc6000000001a */
        /* <DEDUP_REMOVED lines=17> */
[----:B------:R-:W-:Y:S02]  /*66b0*/  PRMT R185, RZ, 0x7610, R185 ;  /* 0x00007610ffb97816 */ /* 0x000fe400000000b9 */
[----:B------:R-:W-:Y:S01]  /*66c0*/  PRMT R186, RZ, 0x7610, R186 ;  /* 0x00007610ffba7816 */ /* 0x000fe200000000ba */
        /* <DEDUP_REMOVED lines=12> */
[----:B------:R-:W5:Y:S04]  /*6790*/  @P0 LDG.E.U16 R185, desc[UR20][R124.64] ;  /* 0x000000147cb90981 */ /* 0x000f68000c1e1500 */
[----:B------:R-:W5:Y:S04]  /*67a0*/  @P0 LDG.E.U16 R186, desc[UR20][R128.64] ;  /* 0x0000001480ba0981 */ /* 0x000f68000c1e1500 */
[----:B------:R-:W5:Y:S04]  /*67b0*/  @P0 LDG.E.U16 R187, desc[UR20][R134.64] ;  /* 0x0000001486bb0981 */ /* 0x000f68000c1e1500 */
[----:B------:R-:W5:Y:S04]  /*67c0*/  @P0 LDG.E.U16 R188, desc[UR20][R140.64] ;  /* 0x000000148cbc0981 */ /* 0x000f68000c1e1500 */
[----:B------:R-:W5:Y:S04]  /*67d0*/  @P0 LDG.E.U16 R189, desc[UR20][R146.64] ;  /* 0x0000001492bd0981 */ /* 0x000f68000c1e1500 */
[----:B------:R-:W5:Y:S04]  /*67e0*/  @P0 LDG.E.U16 R190, desc[UR20][R152.64] ;  /* 0x0000001498be0981 */ /* 0x000f68000c1e1500 */
[----:B------:R-:W5:Y:S01]  /*67f0*/  @P0 LDG.E.U16 R191, desc[UR20][R158.64] ;  /* 0x000000149ebf0981 */ /* 0x000f62000c1e1500 */
[----:B------:R-:W-:-:S03]  /*6800*/  PRMT R193, RZ, 0x7610, R193 ;  /* 0x00007610ffc17816 */ /* 0x000fc600000000c1 */
[----:B------:R-:W5:Y:S04]  /*6810*/  @P0 LDG.E.U16 R192, desc[UR20][R164.64] ;  /* 0x00000014a4c00981 */ /* 0x000f68000c1e1500 */
[----:B------:R-:W5:Y:S04]  /*6820*/  @P0 LDG.E.U16 R193, desc[UR20][R92.64] ;  /* 0x000000145cc10981 */ /* 0x000f68000c1e1500 */
[----:B------:R-:W-:Y:S01]  /*6830*/  STS.U16 [R217+UR9+0x2100], R211 ;  /* 0x002100d3d9007988 */ /* 0x000fe20008000409 */
[-C--:B------:R-:W-:Y:S02]  /*6840*/  LEA R227, P2, R23, R84.reuse, 0x1 ;  /* 0x0000005417e37211 */ /* 0x080fe400078408ff */
[----:B------:R-:W-:Y:S01]  /*6850*/  LEA R229, P3, R28, R84, 0x1 ;  /* 0x000000541ce57211 */ /* 0x000fe200078608ff */
[----:B------:R0:W-:Y:S02]  /*6860*/  STS.U16 [R217+UR9+0x2500], R19 ;  /* 0x00250013d9007988 */ /* 0x0001e40008000409 */
[----:B0-----:R-:W-:-:S04]  /*6870*/  SHF.R.S32.HI R19, RZ, 0x1f, R82 ;  /* 0x0000001fff137819 */ /* 0x001fc80000011452 */
[----:B------:R-:W-:Y:S01]  /*6880*/  SHF.L.U64.HI R19, R82, 0x1, R19 ;  /* 0x0000000152137819 */ /* 0x000fe20000010213 */
[----:B------:R-:W-:Y:S01]  /*6890*/  IMAD R82, R12, R20, RZ ;  /* 0x000000140c527224 */ /* 0x000fe200078e02ff */
[----:B--2---:R-:W-:Y:S04]  /*68a0*/  STS.U16 [R217+UR9+0x2900], R194 ;  /* 0x002900c2d9007988 */ /* 0x004fe80008000409 */
[----:B----4-:R-:W-:Y:S04]  /*68b0*/  STS.U16 [R217+UR9+0x2d00], R195 ;  /* 0x002d00c3d9007988 */ /* 0x010fe80008000409 */
[----:B------:R-:W-:Y:S04]  /*68c0*/  STS.U16 [R217+UR9+0x3100], R196 ;  /* 0x003100c4d9007988 */ /* 0x000fe80008000409 */
[----:B------:R-:W-:Y:S04]  /*68d0*/  STS.U16 [R217+UR9+0x3500], R197 ;  /* 0x003500c5d9007988 */ /* 0x000fe80008000409 */
[----:B---3--:R-:W-:Y:S04]  /*68e0*/  STS.U16 [R217+UR9+0x3900], R198 ;  /* 0x003900c6d9007988 */ /* 0x008fe80008000409 */
[----:B------:R-:W-:Y:S04]  /*68f0*/  STS.U16 [R217+UR9+0x3d00], R199 ;  /* 0x003d00c7d9007988 */ /* 0x000fe80008000409 */
[----:B------:R-:W-:Y:S04]  /*6900*/  STS.U16 [R216+UR9+0x200], R200 ;  /* 0x000200c8d8007988 */ /* 0x000fe80008000409 */
[----:B------:R-:W-:Y:S04]  /*6910*/  STS.U16 [R216+UR9+0x600], R201 ;  /* 0x000600c9d8007988 */ /* 0x000fe80008000409 */
[----:B------:R-:W-:Y:S04]  /*6920*/  STS.U16 [R216+UR9+0xa00], R202 ;  /* 0x000a00cad8007988 */ /* 0x000fe80008000409 */
[----:B-----5:R-:W-:Y:S04]  /*6930*/  STS.U16 [R216+UR9+0xe00], R203 ;  /* 0x000e00cbd8007988 */ /* 0x020fe80008000409 */
        /* <DEDUP_REMOVED lines=8> */
[----:B------:R1:W-:Y:S04]  /*69c0*/  STS.U16 [R216+UR9+0x3200], R25 ;  /* 0x00320019d8007988 */ /* 0x0003e80008000409 */
[----:B------:R-:W-:Y:S01]  /*69d0*/  STS.U16 [R216+UR9+0x3600], R26 ;  /* 0x0036001ad8007988 */ /* 0x000fe20008000409 */
[----:B0-----:R-:W-:-:S03]  /*69e0*/  SHF.R.S32.HI R24, RZ, 0x1f, R23 ;  /* 0x0000001fff187819 */ /* 0x001fc60000011417 */
[----:B------:R-:W-:Y:S01]  /*69f0*/  STS.U16 [R216+UR9+0x3a00], R27 ;  /* 0x003a001bd8007988 */ /* 0x000fe20008000409 */
[----:B-1----:R-:W-:-:S03]  /*6a00*/  SHF.R.S32.HI R25, RZ, 0x1f, R28 ;  /* 0x0000001fff197819 */ /* 0x002fc6000001141c */
[----:B------:R0:W-:Y:S01]  /*6a10*/  STS.U16 [R216+UR9+0x3e00], R85 ;  /* 0x003e0055d8007988 */ /* 0x0001e20008000409 */
[-C--:B------:R-:W-:Y:S02]  /*6a20*/  LEA.HI.X R232, R23, R19.reuse, R24, 0x1, P2 ;  /* 0x0000001317e87211 */ /* 0x080fe400010f0c18 */
[-C--:B------:R-:W-:Y:S01]  /*6a30*/  LEA.HI.X R233, R28, R19.reuse, R25, 0x1, P3 ;  /* 0x000000131ce97211 */ /* 0x080fe200018f0c19 */
[----:B------:R-:W-:Y:S01]  /*6a40*/  STS.U16 [R215+UR9+0x300], R178 ;  /* 0x000300b2d7007988 */ /* 0x000fe20008000409 */
[----:B------:R-:W-:Y:S02]  /*6a50*/  SHF.R.S32.HI R24, RZ, 0x1f, R81 ;  /* 0x0000001fff187819 */ /* 0x000fe40000011451 */
[C---:B------:R-:W-:Y:S01]  /*6a60*/  LEA R228, P3, R81.reuse, R84, 0x1 ;  /* 0x0000005451e47211 */ /* 0x040fe200078608ff */
[----:B------:R-:W-:Y:S04]  /*6a70*/  STS.U16 [R215+UR9+0x700], R179 ;  /* 0x000700b3d7007988 */ /* 0x000fe80008000409 */
[----:B------:R-:W-:Y:S01]  /*6a80*/  STS.U16 [R215+UR9+0xb00], R180 ;  /* 0x000b00b4d7007988 */ /* 0x000fe20008000409 */
[----:B------:R-:W-:-:S03]  /*6a90*/  LEA.HI.X R230, R81, R19, R24, 0x1, P3 ;  /* 0x0000001351e67211 */ /* 0x000fc600018f0c18 */
[----:B------:R-:W-:Y:S01]  /*6aa0*/  STS.U16 [R215+UR9+0xf00], R181 ;  /* 0x000f00b5d7007988 */ /* 0x000fe20008000409 */
[----:B------:R-:W-:-:S03]  /*6ab0*/  SHF.R.S32.HI R24, RZ, 0x1f, R80 ;  /* 0x0000001fff187819 */ /* 0x000fc60000011450 */
[----:B------:R-:W-:Y:S01]  /*6ac0*/  STS.U16 [R215+UR9+0x1300], R182 ;  /* 0x001300b6d7007988 */ /* 0x000fe20008000409 */
[----:B------:R-:W-:-:S03]  /*6ad0*/  LEA R226, P3, R80, R84, 0x1 ;  /* 0x0000005450e27211 */ /* 0x000fc600078608ff */
[----:B------:R-:W-:Y:S04]  /*6ae0*/  STS.U16 [R215+UR9+0x1700], R183 ;  /* 0x001700b7d7007988 */ /* 0x000fe80008000409 */
[----:B------:R-:W-:Y:S01]  /*6af0*/  STS.U16 [R215+UR9+0x1b00], R184 ;  /* 0x001b00b8d7007988 */ /* 0x000fe20008000409 */
[----:B------:R-:W-:-:S03]  /*6b00*/  SHF.R.S32.HI R23, RZ, 0x1f, R29 ;  /* 0x0000001fff177819 */ /* 0x000fc6000001141d */
[----:B------:R-:W-:Y:S01]  /*6b10*/  STS.U16 [R215+UR9+0x1f00], R185 ;  /* 0x001f00b9d7007988 */ /* 0x000fe20008000409 */
[----:B------:R-:W-:-:S03]  /*6b20*/  LEA R224, P2, R29, R84, 0x1 ;  /* 0x000000541de07211 */ /* 0x000fc600078408ff */
[----:B------:R-:W-:Y:S01]  /*6b30*/  STS.U16 [R215+UR9+0x2300], R186 ;  /* 0x002300bad7007988 */ /* 0x000fe20008000409 */
[-C--:B------:R-:W-:Y:S01]  /*6b40*/  LEA.HI.X R223, R80, R19.reuse, R24, 0x1, P3 ;  /* 0x0000001350df7211 */ /* 0x080fe200018f0c18 */
[----:B------:R-:W-:Y:S02]  /*6b50*/  IMAD R24, R213, R20, RZ ;  /* 0x00000014d5187224 */ /* 0x000fe400078e02ff */
[----:B------:R-:W-:Y:S04]  /*6b60*/  STS.U16 [R215+UR9+0x2700], R187 ;  /* 0x002700bbd7007988 */ /* 0x000fe80008000409 */
[----:B------:R-:W-:Y:S01]  /*6b70*/  STS.U16 [R215+UR9+0x2b00], R188 ;  /* 0x002b00bcd7007988 */ /* 0x000fe20008000409 */
[----:B------:R-:W-:-:S03]  /*6b80*/  LEA.HI.X R231, R29, R19, R23, 0x1, P2 ;  /* 0x000000131de77211 */ /* 0x000fc600010f0c17 */
[----:B------:R-:W-:Y:S01]  /*6b90*/  STS.U16 [R215+UR9+0x2f00], R189 ;  /* 0x002f00bdd7007988 */ /* 0x000fe20008000409 */
[----:B------:R-:W-:-:S03]  /*6ba0*/  SHF.R.S32.HI R23, RZ, 0x1f, R83 ;  /* 0x0000001fff177819 */ /* 0x000fc60000011453 */
[----:B------:R1:W-:Y:S01]  /*6bb0*/  STS.U16 [R215+UR9+0x3300], R190 ;  /* 0x003300bed7007988 */ /* 0x0003e20008000409 */
[C---:B------:R-:W-:Y:S01]  /*6bc0*/  LEA R222, P2, R83.reuse, R84, 0x1 ;  /* 0x0000005453de7211 */ /* 0x040fe200078408ff */
[----:B0-----:R-:W-:Y:S02]  /*6bd0*/  IMAD R85, R214, R20, RZ ;  /* 0x00000014d6557224 */ /* 0x001fe400078e02ff */
[----:B------:R-:W-:Y:S04]  /*6be0*/  STS.U16 [R215+UR9+0x3700], R191 ;  /* 0x003700bfd7007988 */ /* 0x000fe80008000409 */
[----:B------:R0:W-:Y:S01]  /*6bf0*/  STS.U16 [R215+UR9+0x3b00], R192 ;  /* 0x003b00c0d7007988 */ /* 0x0001e20008000409 */
[----:B------:R-:W-:Y:S01]  /*6c00*/  LEA.HI.X R225, R83, R19, R23, 0x1, P2 ;  /* 0x0000001353e17211 */ /* 0x000fe200010f0c17 */
[----:B-1----:R-:W-:-:S02]  /*6c10*/  IMAD.SHL.U32 R190, R85, 0x2, RZ ;  /* 0x0000000255be7824 */ /* 0x002fc400078e00ff */
[----:B------:R-:W-:Y:S02]  /*6c20*/  IMAD R83, R3, R20, RZ ;  /* 0x0000001403537224 */ /* 0x000fe400078e02ff */
[C---:B0-----:R-:W-:Y:S02]  /*6c30*/  IMAD.SHL.U32 R192, R24.reuse, 0x2, RZ ;  /* 0x0000000218c07824 */ /* 0x041fe400078e00ff */
[----:B------:R-:W-:-:S03]  /*6c40*/  IMAD.HI R24, R24, 0x2, RZ ;  /* 0x0000000218187827 */ /* 0x000fc600078e02ff */
[--C-:B------:R-:W-:Y:S01]  /*6c50*/  IADD3 R192, P4, P5, R192, UR16, R84.reuse ;  /* 0x00000010c0c07c10 */ /* 0x100fe2000fd9e054 */
[----:B------:R-:W-:Y:S02]  /*6c60*/  IMAD.SHL.U32 R196, R82, 0x2, RZ ;  /* 0x0000000252c47824 */ /* 0x000fe400078e00ff */
[----:B------:R-:W-:Y:S01]  /*6c70*/  IMAD R80, R5, R20, RZ ;  /* 0x0000001405507224 */ /* 0x000fe200078e02ff */
[----:B------:R0:W-:Y:S01]  /*6c80*/  STS.U16 [R215+UR9+0x3f00], R193 ;  /* 0x003f00c1d7007988 */ /* 0x0001e20008000409 */
[----:B------:R-:W-:Y:S01]  /*6c90*/  IMAD.HI R85, R85, 0x2, RZ ;  /* 0x0000000255557827 */ /* 0x000fe200078e02ff */
[----:B------:R-:W-:Y:S02]  /*6ca0*/  IADD3 R190, P2, P3, R190, UR16, R84 ;  /* 0x00000010bebe7c10 */ /* 0x000fe4000fb5e054 */
[----:B------:R-:W-:Y:S01]  /*6cb0*/  ISETP.NE.U32.AND P0, PT, R212, RZ, PT ;  /* 0x000000ffd400720c */ /* 0x000fe20003f05070 */
[----:B------:R-:W-:Y:S02]  /*6cc0*/  IMAD.SHL.U32 R194, R83, 0x2, RZ ;  /* 0x0000000253c27824 */ /* 0x000fe400078e00ff */
[----:B------:R-:W-:Y:S01]  /*6cd0*/  IMAD.HI R82, R82, 0x2, RZ ;  /* 0x0000000252527827 */ /* 0x000fe200078e02ff */
[----:B0-----:R-:W-:-:S03]  /*6ce0*/  IADD3.X R193, PT, PT, R24, UR17, R19, P4, P5 ;  /* 0x0000001118c17c10 */ /* 0x001fc6000a7ea413 */
[-C--:B------:R-:W-:Y:S01]  /*6cf0*/  IMAD R23, R4, R20.reuse, RZ ;  /* 0x0000001404177224 */ /* 0x080fe200078e02ff */
[--C-:B------:R-:W-:Y:S01]  /*6d00*/  IADD3 R196, P4, P5, R196, UR16, R84.reuse ;  /* 0x00000010c4c47c10 */ /* 0x100fe2000fd9e054 */
[----:B------:R-:W-:Y:S02]  /*6d10*/  IMAD.SHL.U32 R200, R80, 0x2, RZ ;  /* 0x0000000250c87824 */ /* 0x000fe400078e00ff */
[----:B------:R-:W-:Y:S01]  /*6d20*/  IMAD R26, R14, R20, RZ ;  /* 0x000000140e1a7224 */ /* 0x000fe200078e02ff */
[--C-:B------:R-:W-:Y:S01]  /*6d30*/  IADD3.X R191, PT, PT, R85, UR17, R19.reuse, P2, P3 ;  /* 0x0000001155bf7c10 */ /* 0x100fe200097e6413 */
[----:B------:R-:W-:Y:S01]  /*6d40*/  IMAD.HI R83, R83, 0x2, RZ ;  /* 0x0000000253537827 */ /* 0x000fe200078e02ff */
[--C-:B------:R-:W-:Y:S01]  /*6d50*/  IADD3 R194, P2, P3, R194, UR16, R84.reuse ;  /* 0x00000010c2c27c10 */ /* 0x100fe2000fb5e054 */
[----:B------:R0:W-:Y:S06]  /*6d60*/  MEMBAR.ALL.CTA ;  /* 0x0000000000007992 */ /* 0x0001ec0000008000 */
[----:B0-----:R-:W0:Y:S01]  /*6d70*/  FENCE.VIEW.ASYNC.S ;  /* 0x00000000000073c6 */ /* 0x001e220000000000 */
[--C-:B------:R-:W-:Y:S01]  /*6d80*/  IADD3.X R197, PT, PT, R82, UR17, R19.reuse, P4, P5 ;  /* 0x0000001152c57c10 */ /* 0x100fe2000a7ea413 */
[----:B------:R-:W-:Y:S01]  /*6d90*/  IMAD.SHL.U32 R198, R23, 0x2, RZ ;  /* 0x0000000217c67824 */ /* 0x000fe200078e00ff */
[----:B------:R-:W-:Y:S01]  /*6da0*/  IADD3 R200, P4, P5, R200, UR16, R84 ;  /* 0x00000010c8c87c10 */ /* 0x000fe2000fd9e054 */
[----:B------:R-:W-:Y:S01]  /*6db0*/  IMAD.HI R80, R80, 0x2, RZ ;  /* 0x0000000250507827 */ /* 0x000fe200078e02ff */
[----:B------:R-:W-:-:S03]  /*6dc0*/  IADD3.X R195, PT, PT, R83, UR17, R19, P2, P3 ;  /* 0x0000001153c37c10 */ /* 0x000fc600097e6413 */
[-C--:B------:R-:W-:Y:S02]  /*6dd0*/  IMAD R81, R13, R20.reuse, RZ ;  /* 0x000000140d517224 */ /* 0x080fe400078e02ff */
[----:B------:R-:W-:Y:S02]  /*6de0*/  IMAD.SHL.U32 R204, R26, 0x2, RZ ;  /* 0x000000021acc7824 */ /* 0x000fe400078e00ff */
[----:B------:R-:W-:Y:S01]  /*6df0*/  IMAD R28, R7, R20, RZ ;  /* 0x00000014071c7224 */ /* 0x000fe200078e02ff */
[--C-:B------:R-:W-:Y:S01]  /*6e00*/  IADD3 R198, P2, P3, R198, UR16, R84.reuse ;  /* 0x00000010c6c67c10 */ /* 0x100fe2000fb5e054 */
[----:B------:R-:W-:Y:S01]  /*6e10*/  IMAD.HI R23, R23, 0x2, RZ ;  /* 0x0000000217177827 */ /* 0x000fe200078e02ff */
[----:B------:R-:W-:Y:S02]  /*6e20*/  IADD3.X R201, PT, PT, R80, UR17, R19, P4, P5 ;  /* 0x0000001150c97c10 */ /* 0x000fe4000a7ea413 */
[----:B------:R-:W-:Y:S01]  /*6e30*/  IADD3 R204, P4, P5, R204, UR16, R84 ;  /* 0x00000010cccc7c10 */ /* 0x000fe2000fd9e054 */
[----:B------:R-:W-:-:S02]  /*6e40*/  IMAD.SHL.U32 R202, R81, 0x2, RZ ;  /* 0x0000000251ca7824 */ /* 0x000fc400078e00ff */
        /* <DEDUP_REMOVED lines=22> */
[----:B------:R-:W-:Y:S02]  /*6fb0*/  IMAD R24, R9, R20, RZ ;  /* 0x0000001409187224 */ /* 0x000fe400078e02ff */
[----:B------:R-:W-:Y:S01]  /*6fc0*/  IMAD.SHL.U32 R80, R23, 0x2, RZ ;  /* 0x0000000217507824 */ /* 0x000fe200078e00ff */
[--C-:B------:R-:W-:Y:S01]  /*6fd0*/  IADD3 R210, P3, P2, R210, UR16, R84.reuse ;  /* 0x00000010d2d27c10 */ /* 0x100fe2000fa7e054 */
[----:B------:R-:W-:Y:S01]  /*6fe0*/  IMAD.HI R25, R25, 0x2, RZ ;  /* 0x0000000219197827 */ /* 0x000fe200078e02ff */
[--C-:B------:R-:W-:Y:S02]  /*6ff0*/  IADD3.X R213, PT, PT, R27, UR17, R19.reuse, P4, P5 ;  /* 0x000000111bd57c10 */ /* 0x100fe4000a7ea413 */
[----:B------:R-:W-:Y:S01]  /*7000*/  IADD3 R80, P4, P5, R80, UR16, R84 ;  /* 0x0000001050507c10 */ /* 0x000fe2000fd9e054 */
[----:B------:R-:W-:Y:S02]  /*7010*/  IMAD.SHL.U32 R214, R24, 0x2, RZ ;  /* 0x0000000218d67824 */ /* 0x000fe400078e00ff */
[----:B------:R-:W-:Y:S01]  /*7020*/  IMAD.HI R23, R23, 0x2, RZ ;  /* 0x0000000217177827 */ /* 0x000fe200078e02ff */
[----:B------:R-:W-:-:S03]  /*7030*/  IADD3.X R211, PT, PT, R25, UR17, R19, P3, P2 ;  /* 0x0000001119d37c10 */ /* 0x000fc60009fe4413 */
[----:B------:R-:W-:Y:S01]  /*7040*/  IMAD R26, R17, R20, RZ ;  /* 0x00000014111a7224 */ /* 0x000fe200078e02ff */
[----:B------:R-:W-:Y:S01]  /*7050*/  IADD3 R214, P3, P2, R214, UR16, R84 ;  /* 0x00000010d6d67c10 */ /* 0x000fe2000fa7e054 */
[----:B------:R-:W-:Y:S01]  /*7060*/  IMAD.HI R24, R24, 0x2, RZ ;  /* 0x0000000218187827 */ /* 0x000fe200078e02ff */
[----:B------:R-:W-:-:S03]  /*7070*/  IADD3.X R81, PT, PT, R23, UR17, R19, P4, P5 ;  /* 0x0000001117517c10 */ /* 0x000fc6000a7ea413 */
[----:B------:R-:W-:Y:S02]  /*7080*/  IMAD.SHL.U32 R82, R26, 0x2, RZ ;  /* 0x000000021a527824 */ /* 0x000fe400078e00ff */
[----:B------:R-:W-:Y:S01]  /*7090*/  IMAD R23, R11, R20, RZ ;  /* 0x000000140b177224 */ /* 0x000fe200078e02ff */
[----:B------:R-:W-:Y:S01]  /*70a0*/  IADD3.X R215, PT, PT, R24, UR17, R19, P3, P2 ;  /* 0x0000001118d77c10 */ /* 0x000fe20009fe4413 */
[----:B------:R-:W-:Y:S01]  /*70b0*/  IMAD.HI R26, R26, 0x2, RZ ;  /* 0x000000021a1a7827 */ /* 0x000fe200078e02ff */
[----:B------:R-:W-:-:S03]  /*70c0*/  IADD3 R82, P3, P2, R82, UR16, R84 ;  /* 0x0000001052527c10 */ /* 0x000fc6000fa7e054 */
[C---:B------:R-:W-:Y:S01]  /*70d0*/  IMAD.SHL.U32 R218, R23.reuse, 0x2, RZ ;  /* 0x0000000217da7824 */ /* 0x040fe200078e00ff */
[--C-:B------:R-:W-:Y:S01]  /*70e0*/  IADD3.X R83, PT, PT, R26, UR17, R19.reuse, P3, P2 ;  /* 0x000000111a537c10 */ /* 0x100fe20009fe4413 */
[-C--:B------:R-:W-:Y:S02]  /*70f0*/  IMAD R25, R10, R20.reuse, RZ ;  /* 0x000000140a197224 */ /* 0x080fe400078e02ff */
[----:B------:R-:W-:Y:S01]  /*7100*/  IMAD.HI R23, R23, 0x2, RZ ;  /* 0x0000000217177827 */ /* 0x000fe200078e02ff */
[----:B0-----:R-:W-:Y:S01]  /*7110*/  BAR.SYNC.DEFER_BLOCKING 0x0 ;  /* 0x0000000000007b1d */ /* 0x001fe20000010000 */
[----:B------:R-:W-:Y:S02]  /*7120*/  IADD3 R218, P3, P2, R218, UR16, R84 ;  /* 0x00000010dada7c10 */ /* 0x000fe4000fa7e054 */
[----:B------:R-:W-:Y:S02]  /*7130*/  IMAD.SHL.U32 R216, R25, 0x2, RZ ;  /* 0x0000000219d87824 */ /* 0x000fe400078e00ff */
[----:B------:R-:W-:Y:S01]  /*7140*/  IMAD R24, R18, R20, RZ ;  /* 0x0000001412187224 */ /* 0x000fe200078e02ff */
[----:B------:R-:W-:-:S02]  /*7150*/  IADD3.X R219, PT, PT, R23, UR17, R19, P3, P2 ;  /* 0x0000001117db7c10 */ /* 0x000fc40009fe4413 */
[----:B------:R-:W-:Y:S01]  /*7160*/  ISETP.LT.OR P2, PT, R234, 0x40, P0 ;  /* 0x00000040ea00780c */ /* 0x000fe20000741670 */
[----:B------:R-:W-:Y:S01]  /*7170*/  IMAD.HI R25, R25, 0x2, RZ ;  /* 0x0000000219197827 */ /* 0x000fe200078e02ff */
[----:B------:R-:W-:-:S03]  /*7180*/  IADD3 R216, P4, P5, R216, UR16, R84 ;  /* 0x00000010d8d87c10 */ /* 0x000fc6000fd9e054 */
[C---:B------:R-:W-:Y:S01]  /*7190*/  IMAD.SHL.U32 R85, R24.reuse, 0x2, RZ ;  /* 0x0000000218557824 */ /* 0x040fe200078e00ff */
[--C-:B------:R-:W-:Y:S01]  /*71a0*/  IADD3.X R217, PT, PT, R25, UR17, R19.reuse, P4, P5 ;  /* 0x0000001119d97c10 */ /* 0x100fe2000a7ea413 */
[----:B------:R-:W-:Y:S01]  /*71b0*/  IMAD.HI R24, R24, 0x2, RZ ;  /* 0x0000000218187827 */ /* 0x000fe200078e02ff */
[----:B------:R-:W-:Y:S02]  /*71c0*/  UIADD3 UR5, UPT, UPT, UR9, 0x4000, URZ ;  /* 0x0000400009057890 */ /* 0x000fe4000fffe0ff */
[----:B------:R-:W-:Y:S01]  /*71d0*/  IADD3 R84, P4, P5, R85, UR16, R84 ;  /* 0x0000001055547c10 */ /* 0x000fe2000fd9e054 */
[----:B------:R-:W-:Y:S02]  /*71e0*/  UIADD3 UR4, UPT, UPT, UR9, 0xa000, URZ ;  /* 0x0000a00009047890 */ /* 0x000fe4000fffe0ff */
[----:B------:R-:W-:Y:S01]  /*71f0*/  USHF.R.U32.HI UR19, URZ, 0x4, UR5 ;  /* 0x00000004ff137899 */ /* 0x000fe20008011605 */
[----:B------:R-:W-:Y:S01]  /*7200*/  IADD3.X R85, PT, PT, R24, UR17, R19, P4, P5 ;  /* 0x0000001118557c10 */ /* 0x000fe2000a7ea413 */
[----:B------:R-:W-:Y:S01]  /*7210*/  USHF.R.U32.HI UR18, URZ, 0x4, UR4 ;  /* 0x00000004ff127899 */ /* 0x000fe20008011604 */
[----:B------:R-:W-:Y:S01]  /*7220*/  UMOV UR6, URZ ;  /* 0x000000ff00067c82 */ /* 0x000fe20008000000 */
[----:B------:R-:W-:Y:S01]  /*7230*/  UMOV UR7, URZ ;  /* 0x000000ff00077c82 */ /* 0x000fe20008000000 */
[----:B------:R-:W-:Y:S09]  /*7240*/  @P2 BRA `(.L_x_6) ;  /* 0x0000000000842947 */ /* 0x000ff20003800000 */
[----:B------:R-:W-:Y:S02]  /*7250*/  UIADD3 UR4, UPT, UPT, UR9, 0x8000, URZ ;  /* 0x0000800009047890 */ /* 0x000fe4000fffe0ff */
[----:B------:R-:W-:Y:S02]  /*7260*/  USHF.R.U32.HI UR14, URZ, 0x4, UR9 ;  /* 0x00000004ff0e7899 */ /* 0x000fe40008011609 */
[----:B------:R-:W-:Y:S02]  /*7270*/  USHF.R.U32.HI UR4, URZ, 0x4, UR4 ;  /* 0x00000004ff047899 */ /* 0x000fe40008011604 */
[----:B------:R-:W-:Y:S02]  /*7280*/  USGXT.U32 UR14, UR14, 0xe ;  /* 0x0000000e0e0e789a */ /* 0x000fe40008000000 */
[----:B------:R-:W-:Y:S02]  /*7290*/  USGXT.U32 UR12, UR4, 0xe ;  /* 0x0000000e040c789a */ /* 0x000fe40008000000 */
[----:B------:R-:W-:-:S02]  /*72a0*/  UIADD3 UR32, UP2, UPT, UR14, 0x2, URZ ;  /* 0x000000020e207890 */ /* 0x000fc4000ff5e0ff */
[----:B------:R-:W-:Y:S01]  /*72b0*/  UIADD3 UR30, UP1, UPT, UR12, 0x80, URZ ;  /* 0x000000800c1e7890 */ /* 0x000fe2000ff3e0ff */
[----:B------:R-:W-:Y:S01]  /*72c0*/  UMOV UR4, URZ ;  /* 0x000000ff00047c82 */ /* 0x000fe20008000000 */
[----:B------:R-:W-:Y:S01]  /*72d0*/  UMOV UR34, 0x0 ;  /* 0x0000000000227882 */ /* 0x000fe20000000000 */
[----:B------:R-:W-:Y:S02]  /*72e0*/  UIADD3.X UR33, UPT, UPT, UR4, 0x40004040, URZ, UP2, !UPT ;  /* 0x4000404004217890 */ /* 0x000fe400097fe4ff */
[----:B------:R-:W-:Y:S02]  /*72f0*/  UIADD3.X UR31, UPT, UPT, UR4, 0x40004040, URZ, UP1, !UPT ;  /* 0x40004040041f7890 */ /* 0x000fe40008ffe4ff */
[----:B------:R-:W-:Y:S02]  /*7300*/  UIADD3.64 UR24, UPT, UPT, UR32, 0x2, URZ ;  /* 0x0000000220187897 */ /* 0x000fe4000fffe0ff */
[----:B------:R-:W-:Y:S02]  /*7310*/  UIADD3.64 UR22, UPT, UPT, UR30, 0x80, URZ ;  /* 0x000000801e167897 */ /* 0x000fe4000fffe0ff */
[----:B------:R-:W-:-:S02]  /*7320*/  UIADD3.64 UR28, UPT, UPT, UR32, 0x4, URZ ;  /* 0x00000004201c7897 */ /* 0x000fc4000fffe0ff */
[----:B------:R-:W-:Y:S01]  /*7330*/  UIADD3.64 UR26, UPT, UPT, UR30, 0x100, URZ ;  /* 0x000001001e1a7897 */ /* 0x000fe2000fffe0ff */
[----:B------:R-:W-:Y:S01]  /*7340*/  UMOV UR35, 0x4208490 ;  /* 0x0420849000237882 */ /* 0x000fe20000000000 */
[----:B------:R-:W-:Y:S01]  /*7350*/  UMOV UR15, 0x40004040 ;  /* 0x40004040000f7882 */ /* 0x000fe20000000000 */
[----:B------:R-:W-:Y:S01]  /*7360*/  UMOV UR13, 0x40004040 ;  /* 0x40004040000d7882 */ /* 0x000fe20000000000 */
[----:B------:R-:W-:Y:S01]  /*7370*/  UMOV UR36, 0x0 ;  /* 0x0000000000247882 */ /* 0x000fe20000000000 */
[----:B------:R-:W-:Y:S01]  /*7380*/  UMOV UR37, 0x4208490 ;  /* 0x0420849000257882 */ /* 0x000fe20000000000 */
[----:B------:R-:W-:Y:S01]  /*7390*/  UMOV UR38, 0x0 ;  /* 0x0000000000267882 */ /* 0x000fe20000000000 */
[----:B------:R-:W-:Y:S01]  /*73a0*/  UMOV UR39, 0x4208490 ;  /* 0x0420849000277882 */ /* 0x000fe20000000000 */
[----:B------:R-:W-:Y:S01]  /*73b0*/  UMOV UR4, UR11 ;  /* 0x0000000b00047c82 */ /* 0x000fe20008000000 */
[----:B------:R-:W-:Y:S01]  /*73c0*/  UMOV UR5, URZ ;  /* 0x000000ff00057c82 */ /* 0x000fe20008000000 */
[----:B------:R0:W-:Y:S01]  /*73d0*/  UTCHMMA gdesc[UR12], gdesc[UR14], tmem[UR8], tmem[UR34], idesc[UR35], !UPT ;  /* 0x00ff220e0c0075ea */ /* 0x0001e2000f800008 */
[----:B------:R-:W-:Y:S01]  /*73e0*/  UMOV UR40, 0x0 ;  /* 0x0000000000287882 */ /* 0x000fe20000000000 */
[----:B------:R-:W-:Y:S01]  /*73f0*/  UMOV UR41, 0x4208490 ;  /* 0x0420849000297882 */ /* 0x000fe20000000000 */
[----:B------:R0:W-:Y:S01]  /*7400*/  UTCHMMA gdesc[UR30], gdesc[UR32], tmem[UR8], tmem[UR36], idesc[UR37], UPT ;  /* 0x00ff24201e0075ea */ /* 0x0001e2000b800008 */
[----:B------:R-:W-:Y:S01]  /*7410*/  UMOV UR4, UR4 ;  /* 0x0000000400047c82 */ /* 0x000fe20008000000 */
[----:B------:R0:W-:Y:S01]  /*7420*/  UTCHMMA gdesc[UR22], gdesc[UR24], tmem[UR8], tmem[UR38], idesc[UR39], UPT ;  /* 0x00ff2618160075ea */ /* 0x0001e2000b800008 */
[----:B------:R0:W-:Y:S01]  /*7430*/  UTCHMMA gdesc[UR26], gdesc[UR28], tmem[UR8], tmem[UR40], idesc[UR41], UPT ;  /* 0x00ff281c1a0075ea */ /* 0x0001e2000b800008 */
[----:B------:R0:W-:Y:S01]  /*7440*/  UTCBAR [UR4], URZ ;  /* 0x000000ff040073e9 */ /* 0x0001e200080000ff */
[----:B------:R-:W-:Y:S01]  /*7450*/  NOP ;  /* 0x0000000000007918 */ /* 0x000fe20000000000 */
.L_x_6:
[----:B------:R-:W-:Y:S01]  /*7460*/  SHF.R.S32.HI R19, RZ, 0x1f, R234 ;  /* 0x0000001fff137819 */ /* 0x000fe200000114ea */
[----:B0-----:R-:W-:Y:S01]  /*7470*/  USGXT.U32 UR14, UR19, 0xe ;  /* 0x0000000e130e789a */ /* 0x001fe20008000000 */
[----:B------:R-:W-:Y:S01]  /*7480*/  IADD3 R186, P2, PT, R222, UR16, RZ ;  /* 0x00000010deba7c10 */ /* 0x000fe2000ff5e0ff */
[----:B------:R-:W-:Y:S01]  /*7490*/  USGXT.U32 UR12, UR18, 0xe ;  /* 0x0000000e120c789a */ /* 0x000fe20008000000 */
[----:B------:R-:W-:Y:S01]  /*74a0*/  LEA.HI R19, R19, R234, RZ, 0x6 ;  /* 0x000000ea13137211 */ /* 0x000fe200078f30ff */
[----:B------:R-:W-:Y:S01]  /*74b0*/  UIADD3 UR32, UP2, UPT, UR14, 0x2, URZ ;  /* 0x000000020e207890 */ /* 0x000fe2000ff5e0ff */
[----:B------:R-:W-:Y:S01]  /*74c0*/  IADD3.X R187, PT, PT, R225, UR17, RZ, P2, !PT ;  /* 0x00000011e1bb7c10 */ /* 0x000fe200097fe4ff */
[----:B------:R-:W-:Y:S01]  /*74d0*/  UIADD3 UR30, UP1, UPT, UR12, 0x80, URZ ;  /* 0x000000800c1e7890 */ /* 0x000fe2000ff3e0ff */
[----:B------:R-:W-:Y:S01]  /*74e0*/  SHF.R.S32.HI R19, RZ, 0x6, R19 ;  /* 0x00000006ff137819 */ /* 0x000fe20000011413 */
[----:B------:R-:W-:Y:S01]  /*74f0*/  UIADD3.X UR33, UPT, UPT, UR7, 0x40004040, URZ, UP2, !UPT ;  /* 0x4000404007217890 */ /* 0x000fe200097fe4ff */
[----:B------:R-:W-:Y:S01]  /*7500*/  IADD3 R178, P6, PT, R227, UR16, RZ ;  /* 0x00000010e3b27c10 */ /* 0x000fe2000ffde0ff */
[----:B------:R-:W-:Y:S01]  /*7510*/  UIADD3.X UR31, UPT, UPT, UR6, 0x40004040, URZ, UP1, !UPT ;  /* 0x40004040061f7890 */ /* 0x000fe20008ffe4ff */
[----:B------:R-:W-:Y:S01]  /*7520*/  VIMNMX R23, PT, PT, R19, 0x1, !PT ;  /* 0x0000000113177848 */ /* 0x000fe20007fe0100 */
[----:B------:R-:W-:Y:S01]  /*7530*/  IMAD.SHL.U32 R19, R21, 0x40, RZ ;  /* 0x0000004015137824 */ /* 0x000fe200078e00ff */
[----:B------:R-:W-:Y:S01]  /*7540*/  IADD3.X R179, PT, PT, R232, UR17, RZ, P6, !PT ;  /* 0x00000011e8b37c10 */ /* 0x000fe2000b7fe4ff */
[----:B------:R-:W-:Y:S01]  /*7550*/  UMOV UR4, URZ ;  /* 0x000000ff00047c82 */ /* 0x000fe20008000000 */
[----:B------:R-:W-:Y:S01]  /*7560*/  IADD3 R180, P5, PT, R229, UR16, RZ ;  /* 0x00000010e5b47c10 */ /* 0x000fe2000ffbe0ff */
[----:B------:R-:W-:Y:S01]  /*7570*/  VIADD R21, R23, 0xffffffff ;  /* 0xffffffff17157836 */ /* 0x000fe20000000000 */
[----:B------:R-:W-:Y:S01]  /*7580*/  IADD3 R182, P4, PT, R224, UR16, RZ ;  /* 0x00000010e0b67c10 */ /* 0x000fe2000ff9e0ff */
[----:B------:R-:W-:Y:S01]  /*7590*/  IMAD.SHL.U32 R20, R20, 0x40, RZ ;  /* 0x0000004014147824 */ /* 0x000fe200078e00ff */
[----:B------:R-:W-:-:S02]  /*75a0*/  IADD3 R184, P3, PT, R228, UR16, RZ ;  /* 0x00000010e4b87c10 */ /* 0x000fc4000ff7e0ff */
[----:B------:R-:W-:Y:S02]  /*75b0*/  ISETP.NE.U32.AND P2, PT, R21, RZ, PT ;  /* 0x000000ff1500720c */ /* 0x000fe40003f45070 */
[----:B------:R-:W-:Y:S02]  /*75c0*/  IADD3 R188, P6, PT, R226, UR16, RZ ;  /* 0x00000010e2bc7c10 */ /* 0x000fe4000ffde0ff */
[----:B------:R-:W-:Y:S02]  /*75d0*/  IADD3.X R181, PT, PT, R233, UR17, RZ, P5, !PT ;  /* 0x00000011e9b57c10 */ /* 0x000fe4000affe4ff */
[----:B------:R-:W-:Y:S02]  /*75e0*/  IADD3.X R183, PT, PT, R231, UR17, RZ, P4, !PT ;  /* 0x00000011e7b77c10 */ /* 0x000fe4000a7fe4ff */
[----:B------:R-:W-:Y:S02]  /*75f0*/  IADD3.X R185, PT, PT, R230, UR17, RZ, P3, !PT ;  /* 0x00000011e6b97c10 */ /* 0x000fe40009ffe4ff */
[----:B------:R-:W-:-:S03]  /*7600*/  IADD3.X R189, PT, PT, R223, UR17, RZ, P6, !PT ;  /* 0x00000011dfbd7c10 */ /* 0x000fc6000b7fe4ff */
[----:B------:R-:W-:Y:S05]  /*7610*/  @!P2 BRA `(.L_x_7) ;  /* 0x00000020003ca947 */ /* 0x000fea0003800000 */
[----:B------:R-:W-:Y:S01]  /*7620*/  VIADD R22, R22, 0xffffffc0 ;  /* 0xffffffc016167836 */ /* 0x000fe20000000000 */
[----:B------:R-:W-:Y:S02]  /*7630*/  UIADD3.64 UR22, UPT, UPT, UR30, 0x80, URZ ;  /* 0x000000801e167897 */ /* 0x000fe4000fffe0ff */
[----:B------:R-:W-:Y:S02]  /*7640*/  UIADD3.64 UR24, UPT, UPT, UR32, 0x2, URZ ;  /* 0x0000000220187897 */ /* 0x000fe4000fffe0ff */
[----:B------:R-:W-:Y:S01]  /*7650*/  R2UR UR19, R22 ;  /* 0x00000000161372ca */ /* 0x000fe200000e0000 */
[----:B------:R-:W-:Y:S02]  /*7660*/  UIADD3.64 UR26, UPT, UPT, UR30, 0x100, URZ ;  /* 0x000001001e1a7897 */ /* 0x000fe4000fffe0ff */
[----:B------:R-:W-:Y:S01]  /*7670*/  UIADD3.64 UR28, UPT, UPT, UR32, 0x4, URZ ;  /* 0x00000004201c7897 */ /* 0x000fe2000fffe0ff */
[----:B------:R-:W-:Y:S01]  /*7680*/  UMOV UR18, 0x1 ;  /* 0x0000000100127882 */ /* 0x000fe20000000000 */
[----:B------:R-:W-:-:S10]  /*7690*/  UMOV UR5, URZ ;  /* 0x000000ff00057c82 */ /* 0x000fd40008000000 */
.L_x_10:
[----:B------:R-:W-:Y:S01]  /*76a0*/  USHF.L.U32 UR4, UR4, 0x1f, URZ ;  /* 0x0000001f04047899 */ /* 0x000fe200080006ff */
[----:B0-----:R-:W0:Y:S01]  /*76b0*/  S2R R23, SR_TID.X ;  /* 0x0000000000177919 */ /* 0x001e220000002100 */
[----:B------:R-:W-:-:S04]  /*76c0*/  IMAD.WIDE R218, R20, 0x2, R218 ;  /* 0x0000000214da7825 */ /* 0x000fc800078e02da */
[----:B------:R-:W-:-:S04]  /*76d0*/  IMAD.U32 R22, RZ, RZ, UR4 ;  /* 0x00000004ff167e24 */ /* 0x000fc8000f8e00ff */
[----:B------:R-:W1:Y:S01]  /*76e0*/  SYNCS.PHASECHK.TRANS64.TRYWAIT P2, [UR11], R22 ;  /* 0x00000016ff0075a7 */ /* 0x000e62000804110b */
[----:B0-----:R-:W-:-:S04]  /*76f0*/  SHF.R.U32.HI R23, RZ, 0x6, R23 ;  /* 0x00000006ff177819 */ /* 0x001fc80000011617 */
[----:B------:R-:W-:-:S04]  /*7700*/  SGXT.U32 R23, R23, 0x1 ;  /* 0x000000011717781a */ /* 0x000fc80000000000 */
[----:B------:R-:W-:Y:S01]  /*7710*/  ISETP.GE.AND P6, PT, R23, UR19, PT ;  /* 0x0000001317007c0c */ /* 0x000fe2000bfc6270 */
[----:B-1----:R-:W-:-:S12]  /*7720*/  @!P2 BRA `(.L_x_8) ;  /* 0x000000400084a947 */ /* 0x002fd80003800000 */
.L_x_16:
[----:B------:R0:W-:Y:S01]  /*7730*/  STL [R1+0x10c], R93 ;  /* 0x00010c5d01007387 */ /* 0x0001e20000100800 */
[----:B------:R-:W-:Y:S01]  /*7740*/  PRMT R228, RZ, 0x7610, R228 ;  /* 0x00007610ffe47816 */ /* 0x000fe200000000e4 */
[C---:B------:R-:W-:Y:S01]  /*7750*/  IMAD.WIDE R88, R20.reuse, 0x2, R88 ;  /* 0x0000000214587825 */ /* 0x040fe200078e0258 */
[----:B------:R-:W-:Y:S01]  /*7760*/  PRMT R229, RZ, 0x7610, R229 ;  /* 0x00007610ffe57816 */ /* 0x000fe200000000e5 */
[----:B------:R1:W-:Y:S02]  /*7770*/  STL [R1+0x108], R21 ;  /* 0x0001081501007387 */ /* 0x0003e40000100800 */
[C---:B------:R-:W-:Y:S02]  /*7780*/  IMAD.WIDE R178, R20.reuse, 0x2, R178 ;  /* 0x0000000214b27825 */ /* 0x040fe400078e02b2 */
[----:B------:R-:W2:Y:S02]  /*7790*/  @!P6 LDG.E.U16 R228, desc[UR20][R88.64] ;  /* 0x0000001458e4e981 */ /* 0x000ea4000c1e1500 */
[----:B------:R-:W-:Y:S01]  /*77a0*/  IMAD.WIDE R194, R20, 0x2, R194 ;  /* 0x0000000214c27825 */ /* 0x000fe200078e02c2 */
[----:B0-----:R-:W1:Y:S01]  /*77b0*/  S2R R93, SR_TID.X ;  /* 0x00000000005d7919 */ /* 0x001e620000002100 */
[----:B------:R-:W-:-:S02]  /*77c0*/  PRMT R230, RZ, 0x7610, R230 ;  /* 0x00007610ffe67816 */ /* 0x000fc400000000e6 */
[C---:B------:R-:W-:Y:S01]  /*77d0*/  IMAD.WIDE R212, R20.reuse, 0x2, R212 ;  /* 0x0000000214d47825 */ /* 0x040fe200078e02d4 */
[----:B------:R-:W-:Y:S01]  /*77e0*/  PRMT R235, RZ, 0x7610, R235 ;  /* 0x00007610ffeb7816 */ /* 0x000fe200000000eb */
[----:B------:R0:W-:Y:S02]  /*77f0*/  STL [R1+0x104], R0 ;  /* 0x0001040001007387 */ /* 0x0001e40000100800 */
[----:B------:R-:W-:-:S04]  /*7800*/  IMAD.WIDE R90, R20, 0x2, R90 ;  /* 0x00000002145a7825 */ /* 0x000fc800078e025a */
[----:B------:R-:W-:-:S04]  /*7810*/  IMAD.WIDE R192, R20, 0x2, R192 ;  /* 0x0000000214c07825 */ /* 0x000fc800078e02c0 */
[----:B------:R-:W-:-:S04]  /*7820*/  IMAD.WIDE R180, R20, 0x2, R180 ;  /* 0x0000000214b47825 */ /* 0x000fc800078e02b4 */
[----:B------:R-:W-:-:S04]  /*7830*/  IMAD.WIDE R208, R20, 0x2, R208 ;  /* 0x0000000214d07825 */ /* 0x000fc800078e02d0 */
[----:B------:R-:W-:-:S04]  /*7840*/  IMAD.WIDE R198, R20, 0x2, R198 ;  /* 0x0000000214c67825 */ /* 0x000fc800078e02c6 */
[----:B------:R-:W-:-:S04]  /*7850*/  IMAD.WIDE R216, R20, 0x2, R216 ;  /* 0x0000000214d87825 */ /* 0x000fc800078e02d8 */
[C---:B------:R-:W-:Y:S01]  /*7860*/  IMAD.WIDE R186, R20.reuse, 0x2, R186 ;  /* 0x0000000214ba7825 */ /* 0x040fe200078e02ba */
[--C-:B-1----:R-:W-:Y:S02]  /*7870*/  SHF.R.U32.HI R21, RZ, 0x6, R93.reuse ;  /* 0x00000006ff157819 */ /* 0x102fe4000001165d */
[----:B------:R-:W-:Y:S01]  /*7880*/  SHF.R.U32.HI R93, RZ, 0x6, R93 ;  /* 0x00000006ff5d7819 */ /* 0x000fe2000001165d */
[C---:B------:R-:W-:Y:S01]  /*7890*/  IMAD.WIDE R206, R20.reuse, 0x2, R206 ;  /* 0x0000000214ce7825 */ /* 0x040fe200078e02ce */
[----:B------:R-:W-:Y:S02]  /*78a0*/  SGXT.U32 R21, R21, 0x1 ;  /* 0x000000011515781a */ /* 0x000fe40000000000 */
[----:B------:R-:W-:Y:S01]  /*78b0*/  SGXT.U32 R93, R93, 0x1 ;  /* 0x000000015d5d781a */ /* 0x000fe20000000000 */
[C---:B------:R-:W-:Y:S01]  /*78c0*/  IMAD.WIDE R184, R20.reuse, 0x2, R184 ;  /* 0x0000000214b87825 */ /* 0x040fe200078e02b8 */
[----:B------:R-:W-:Y:S02]  /*78d0*/  LOP3.LUT R21, R21, 0x2, RZ, 0xfc, !PT ;  /* 0x0000000215157812 */ /* 0x000fe400078efcff */
[----:B------:R-:W-:Y:S01]  /*78e0*/  LOP3.LUT R93, R93, 0x8, RZ, 0xfc, !PT ;  /* 0x000000085d5d7812 */ /* 0x000fe200078efcff */
[----:B------:R-:W-:Y:S01]  /*78f0*/  IMAD.WIDE R200, R20, 0x2, R200 ;  /* 0x0000000214c87825 */ /* 0x000fe200078e02c8 */
[----:B------:R-:W-:-:S02]  /*7900*/  ISETP.GE.AND P2, PT, R21, UR19, PT ;  /* 0x0000001315007c0c */ /* 0x000fc4000bf46270 */
[----:B------:R-:W1:Y:S01]  /*7910*/  S2R R21, SR_TID.X ;  /* 0x0000000000157919 */ /* 0x000e620000002100 */
[----:B------:R-:W-:Y:S02]  /*7920*/  ISETP.GE.AND P3, PT, R93, UR19, PT ;  /* 0x000000135d007c0c */ /* 0x000fe4000bf66270 */
[----:B------:R-:W-:-:S08]  /*7930*/  PRMT R240, RZ, 0x7610, R240 ;  /* 0x00007610fff07816 */ /* 0x000fd000000000f0 */
[----:B------:R-:W3:Y:S04]  /*7940*/  @!P2 LDG.E.U16 R229, desc[UR20][R90.64] ;  /* 0x000000145ae5a981 */ /* 0x000ee8000c1e1500 */
[----:B------:R-:W4:Y:S01]  /*7950*/  @!P3 LDG.E.U16 R230, desc[UR20][R178.64] ;  /* 0x00000014b2e6b981 */ /* 0x000f22000c1e1500 */
[--C-:B-1----:R-:W-:Y:S02]  /*7960*/  SHF.R.U32.HI R93, RZ, 0x6, R21.reuse ;  /* 0x00000006ff5d7819 */ /* 0x102fe40000011615 */
[----:B------:R-:W-:Y:S02]  /*7970*/  SHF.R.U32.HI R21, RZ, 0x6, R21 ;  /* 0x00000006ff157819 */ /* 0x000fe40000011615 */
[----:B------:R-:W-:Y:S02]  /*7980*/  SGXT.U32 R93, R93, 0x1 ;  /* 0x000000015d5d781a */ /* 0x000fe40000000000 */
[----:B------:R-:W-:-:S02]  /*7990*/  SGXT.U32 R21, R21, 0x1 ;  /* 0x000000011515781a */ /* 0x000fc40000000000 */
[----:B------:R-:W-:Y:S02]  /*79a0*/  LOP3.LUT R93, R93, 0xa, RZ, 0xfc, !PT ;  /* 0x0000000a5d5d7812 */ /* 0x000fe400078efcff */
[----:B------:R-:W-:Y:S02]  /*79b0*/  LOP3.LUT R21, R21, 0x10, RZ, 0xfc, !PT ;  /* 0x0000001015157812 */ /* 0x000fe400078efcff */
[----:B------:R-:W-:Y:S02]  /*79c0*/  ISETP.GE.AND P4, PT, R93, UR19, PT ;  /* 0x000000135d007c0c */ /* 0x000fe4000bf86270 */
[----:B------:R-:W1:Y:S01]  /*79d0*/  S2R R93, SR_TID.X ;  /* 0x00000000005d7919 */ /* 0x000e620000002100 */
[----:B------:R-:W-:Y:S02]  /*79e0*/  ISETP.GE.AND P5, PT, R21, UR19, PT ;  /* 0x0000001315007c0c */ /* 0x000fe4000bfa6270 */
[----:B-1----:R-:W-:-:S04]  /*79f0*/  SHF.R.U32.HI R21, RZ, 0x6, R93 ;  /* 0x00000006ff157819 */ /* 0x002fc8000001165d */
[----:B------:R-:W-:-:S04]  /*7a00*/  SGXT.U32 R21, R21, 0x1 ;  /* 0x000000011515781a */ /* 0x000fc80000000000 */
[----:B------:R-:W-:-:S04]  /*7a10*/  LOP3.LUT R21, R21, 0x12, RZ, 0xfc, !PT ;  /* 0x0000001215157812 */ /* 0x000fc800078efcff */
[----:B------:R-:W-:Y:S02]  /*7a20*/  ISETP.GE.AND P6, PT, R21, UR19, PT ;  /* 0x0000001315007c0c */ /* 0x000fe4000bfc6270 */
[----:B------:R-:W0:Y:S01]  /*7a30*/  S2R R21, SR_TID.X ;  /* 0x0000000000157919 */ /* 0x000e220000002100 */
[----:B------:R-:W-:Y:S02]  /*7a40*/  ISETP.GE.AND P3, PT, R3, UR19, PT ;  /* 0x0000001303007c0c */ /* 0x000fe4000bf66270 */
[----:B------:R-:W-:-:S11]  /*7a50*/  SHF.R.U32.HI R93, RZ, 0x6, R93 ;  /* 0x00000006ff5d7819 */ /* 0x000fd6000001165d */
[----:B------:R-:W3:Y:S01]  /*7a60*/  @!P3 LDG.E.U16 R235, desc[UR20][R194.64] ;  /* 0x00000014c2ebb981 */ /* 0x000ee2000c1e1500 */
[----:B------:R-:W-:Y:S02]  /*7a70*/  ISETP.GE.AND P3, PT, R8, UR19, PT ;  /* 0x0000001308007c0c */ /* 0x000fe4000bf66270 */
[----:B------:R-:W-:Y:S02]  /*7a80*/  SGXT.U32 R93, R93, 0x1 ;  /* 0x000000015d5d781a */ /* 0x000fe40000000000 */
[----:B0-----:R-:W-:-:S09]  /*7a90*/  SHF.R.U32.HI R0, RZ, 0x6, R21 ;  /* 0x00000006ff007819 */ /* 0x001fd20000011615 */
[----:B------:R-:W3:Y:S01]  /*7aa0*/  @!P3 LDG.E.U16 R240, desc[UR20][R212.64] ;  /* 0x00000014d4f0b981 */ /* 0x000ee2000c1e1500 */
[----:B------:R-:W-:-:S04]  /*7ab0*/  SGXT.U32 R0, R0, 0x1 ;  /* 0x000000010000781a */ /* 0x000fc80000000000 */
[----:B------:R-:W-:Y:S02]  /*7ac0*/  LOP3.LUT R0, R0, 0xc, RZ, 0xfc, !PT ;  /* 0x0000000c00007812 */ /* 0x000fe400078efcff */
[----:B------:R-:W-:Y:S02]  /*7ad0*/  LOP3.LUT R93, R93, 0x18, RZ, 0xfc, !PT ;  /* 0x000000185d5d7812 */ /* 0x000fe400078efcff */
[----:B------:R-:W-:Y:S02]  /*7ae0*/  ISETP.GE.AND P3, PT, R0, UR19, PT ;  /* 0x0000001300007c0c */ /* 0x000fe4000bf66270 */
[----:B------:R-:W0:Y:S01]  /*7af0*/  S2R R0, SR_TID.X ;  /* 0x0000000000007919 */ /* 0x000e220000002100 */
[----:B------:R-:W-:Y:S02]  /*7b00*/  ISETP.GE.AND P2, PT, R93, UR19, PT ;  /* 0x000000135d007c0c */ /* 0x000fe4000bf46270 */
[----:B------:R-:W-:Y:S02]  /*7b10*/  PRMT R231, RZ, 0x7610, R231 ;  /* 0x00007610ffe77816 */ /* 0x000fe400000000e7 */
[----:B------:R-:W-:-:S04]  /*7b20*/  PRMT R234, RZ, 0x7610, R234 ;  /* 0x00007610ffea7816 */ /* 0x000fc800000000ea */
[----:B------:R-:W3:Y:S01]  /*7b30*/  @!P4 LDG.E.U16 R231, desc[UR20][R180.64] ;  /* 0x00000014b4e7c981 */ /* 0x000ee2000c1e1500 */
[----:B------:R-:W-:-:S04]  /*7b40*/  ISETP.GE.AND P4, PT, R4, UR19, PT ;  /* 0x0000001304007c0c */ /* 0x000fc8000bf86270 */
[----:B------:R-:W3:Y:S01]  /*7b50*/  @!P2 LDG.E.U16 R234, desc[UR20][R192.64] ;  /* 0x00000014c0eaa981 */ /* 0x000ee2000c1e1500 */
[----:B------:R-:W-:Y:S02]  /*7b60*/  ISETP.GE.AND P2, PT, R7, UR19, PT ;  /* 0x0000001307007c0c */ /* 0x000fe4000bf46270 */
[----:B------:R-:W-:Y:S02]  /*7b70*/  SHF.R.U32.HI R21, RZ, 0x6, R21 ;  /* 0x00000006ff157819 */ /* 0x000fe40000011615 */
[----:B------:R-:W-:Y:S02]  /*7b80*/  PRMT R236, RZ, 0x7610, R236 ;  /* 0x00007610ffec7816 */ /* 0x000fe400000000ec */
[----:B------:R-:W-:Y:S02]  /*7b90*/  SGXT.U32 R21, R21, 0x1 ;  /* 0x000000011515781a */ /* 0x000fe40000000000 */
[----:B------:R-:W-:Y:S02]  /*7ba0*/  PRMT R239, RZ, 0x7610, R239 ;  /* 0x00007610ffef7816 */ /* 0x000fe400000000ef */
[----:B------:R-:W-:Y:S01]  /*7bb0*/  LOP3.LUT R21, R21, 0x4, RZ, 0xfc, !PT ;  /* 0x0000000415157812 */ /* 0x000fe200078efcff */
[----:B------:R-:W3:Y:S01]  /*7bc0*/  @!P4 LDG.E.U16 R236, desc[UR20][R198.64] ;  /* 0x00000014c6ecc981 */ /* 0x000ee2000c1e1500 */
[----:B------:R-:W-:-:S03]  /*7bd0*/  ISETP.GE.AND P4, PT, R10, UR19, PT ;  /* 0x000000130a007c0c */ /* 0x000fc6000bf86270 */
[----:B------:R-:W3:Y:S01]  /*7be0*/  @!P2 LDG.E.U16 R239, desc[UR20][R208.64] ;  /* 0x00000014d0efa981 */ /* 0x000ee2000c1e1500 */
[----:B------:R-:W-:Y:S02]  /*7bf0*/  ISETP.GE.AND P2, PT, R21, UR19, PT ;  /* 0x0000001315007c0c */ /* 0x000fe4000bf46270 */
[----:B0-----:R-:W-:Y:S02]  /*7c00*/  SHF.R.U32.HI R21, RZ, 0x6, R0 ;  /* 0x00000006ff157819 */ /* 0x001fe40000011600 */
[----:B------:R-:W-:Y:S02]  /*7c10*/  PRMT R241, RZ, 0x7610, R241 ;  /* 0x00007610fff17816 */ /* 0x000fe400000000f1 */
[----:B------:R-:W-:Y:S02]  /*7c20*/  SGXT.U32 R21, R21, 0x1 ;  /* 0x000000011515781a */ /* 0x000fe40000000000 */
[----:B------:R-:W-:Y:S02]  /*7c30*/  PRMT R233, RZ, 0x7610, R233 ;  /* 0x00007610ffe97816 */ /* 0x000fe400000000e9 */
[----:B------:R-:W-:Y:S01]  /*7c40*/  LOP3.LUT R21, R21, 0x6, RZ, 0xfc, !PT ;  /* 0x0000000615157812 */ /* 0x000fe200078efcff */
[----:B------:R-:W3:Y:S03]  /*7c50*/  @!P4 LDG.E.U16 R241, desc[UR20][R216.64] ;  /* 0x00000014d8f1c981 */ /* 0x000ee6000c1e1500 */
[----:B------:R-:W-:Y:S01]  /*7c60*/  ISETP.GE.AND P4, PT, R21, UR19, PT ;  /* 0x0000001315007c0c */ /* 0x000fe2000bf86270 */
[----:B------:R-:W3:Y:S01]  /*7c70*/  @!P6 LDG.E.U16 R233, desc[UR20][R186.64] ;  /* 0x00000014bae9e981 */ /* 0x000ee2000c1e1500 */
[----:B------:R-:W-:Y:S01]  /*7c80*/  ISETP.GE.AND P6, PT, R6, UR19, PT ;  /* 0x0000001306007c0c */ /* 0x000fe2000bfc6270 */
[----:B------:R-:W0:Y:S01]  /*7c90*/  S2R R21, SR_TID.X ;  /* 0x0000000000157919 */ /* 0x000e220000002100 */
[----:B------:R-:W-:-:S02]  /*7ca0*/  PRMT R238, RZ, 0x7610, R238 ;  /* 0x00007610ffee7816 */ /* 0x000fc400000000ee */
[----:B------:R-:W-:-:S06]  /*7cb0*/  PRMT R232, RZ, 0x7610, R232 ;  /* 0x00007610ffe87816 */ /* 0x000fcc00000000e8 */
[----:B------:R-:W3:Y:S01]  /*7cc0*/  @!P5 LDG.E.U16 R232, desc[UR20][R184.64] ;  /* 0x00000014b8e8d981 */ /* 0x000ee2000c1e1500 */
[----:B------:R-:W-:-:S03]  /*7cd0*/  ISETP.GE.AND P5, PT, R5, UR19, PT ;  /* 0x0000001305007c0c */ /* 0x000fc6000bfa6270 */
[----:B------:R-:W3:Y:S01]  /*7ce0*/  @!P6 LDG.E.U16 R238, desc[UR20][R206.64] ;  /* 0x00000014ceeee981 */ /* 0x000ee2000c1e1500 */
[----:B------:R-:W-:Y:S02]  /*7cf0*/  ISETP.GE.AND P6, PT, R11, UR19, PT ;  /* 0x000000130b007c0c */ /* 0x000fe4000bfc6270 */
[----:B------:R-:W-:Y:S02]  /*7d00*/  PRMT R243, RZ, 0x7610, R243 ;  /* 0x00007610fff37816 */ /* 0x000fe400000000f3 */
[----:B------:R-:W-:Y:S02]  /*7d10*/  PRMT R237, RZ, 0x7610, R237 ;  /* 0x00007610ffed7816 */ /* 0x000fe400000000ed */
[----:B------:R-:W-:-:S04]  /*7d20*/  LEA.HI R0, R0, 0xe, RZ, 0x1a ;  /* 0x0000000e00007811 */ /* 0x000fc800078fd0ff */
[----:B------:R-:W3:Y:S01]  /*7d30*/  @!P5 LDG.E.U16 R237, desc[UR20][R200.64] ;  /* 0x00000014c8edd981 */ /* 0x000ee2000c1e1500 */
[----:B------:R-:W-:-:S03]  /*7d40*/  ISETP.GE.AND P5, PT, R9, UR19, PT ;  /* 0x0000001309007c0c */ /* 0x000fc6000bfa6270 */
[----:B------:R-:W3:Y:S01]  /*7d50*/  @!P6 LDG.E.U16 R243, desc[UR20][R218.64] ;  /* 0x00000014daf3e981 */ /* 0x000ee2000c1e1500 */
[----:B------:R-:W-:Y:S02]  /*7d60*/  ISETP.GE.AND P6, PT, R0, UR19, PT ;  /* 0x0000001300007c0c */ /* 0x000fe4000bfc6270 */
[--C-:B0-----:R-:W-:Y:S02]  /*7d70*/  SHF.R.U32.HI R0, RZ, 0x6, R21.reuse ;  /* 0x00000006ff007819 */ /* 0x101fe40000011615 */
[----:B------:R-:W-:Y:S01]  /*7d80*/  SHF.R.U32.HI R21, RZ, 0x6, R21 ;  /* 0x00000006ff157819 */ /* 0x000fe20000011615 */
[C---:B------:R-:W-:Y:S01]  /*7d90*/  IMAD.WIDE R182, R20.reuse, 0x2, R182 ;  /* 0x0000000214b67825 */ /* 0x040fe200078e02b6 */
[----:B------:R-:W-:Y:S02]  /*7da0*/  PRMT R245, RZ, 0x7610, R245 ;  /* 0x00007610fff57816 */ /* 0x000fe400000000f5 */
[----:B------:R-:W-:Y:S01]  /*7db0*/  SGXT.U32 R21, R21, 0x1 ;  /* 0x000000011515781a */ /* 0x000fe20000000000 */
[----:B------:R-:W-:Y:S01]  /*7dc0*/  IMAD.WIDE R214, R20, 0x2, R214 ;  /* 0x0000000214d67825 */ /* 0x000fe200078e02d6 */
[----:B------:R-:W-:-:S02]  /*7dd0*/  PRMT R242, RZ, 0x7610, R242 ;  /* 0x00007610fff27816 */ /* 0x000fc400000000f2 */
[----:B------:R-:W-:Y:S01]  /*7de0*/  LOP3.LUT R21, R21, 0x14, RZ, 0xfc, !PT ;  /* 0x0000001415157812 */ /* 0x000fe200078efcff */
[----:B------:R-:W3:Y:S03]  /*7df0*/  @!P3 LDG.E.U16 R245, desc[UR20][R182.64] ;  /* 0x00000014b6f5b981 */ /* 0x000ee6000c1e1500 */
[----:B------:R-:W-:Y:S01]  /*7e00*/  ISETP.GE.AND P3, PT, R21, UR19, PT ;  /* 0x0000001315007c0c */ /* 0x000fe2000bf66270 */
[----:B------:R-:W3:Y:S01]  /*7e10*/  @!P5 LDG.E.U16 R242, desc[UR20][R214.64] ;  /* 0x00000014d6f2d981 */ /* 0x000ee2000c1e1500 */
[----:B------:R-:W-:Y:S01]  /*7e20*/  ISETP.GE.AND P5, PT, R12, UR19, PT ;  /* 0x000000130c007c0c */ /* 0x000fe2000bfa6270 */
[C---:B------:R-:W-:Y:S01]  /*7e30*/  IMAD.WIDE R188, R20.reuse, 0x2, R188 ;  /* 0x0000000214bc7825 */ /* 0x040fe200078e02bc */
[----:B------:R-:W-:Y:S02]  /*7e40*/  PRMT R24, RZ, 0x7610, R24 ;  /* 0x00007610ff187816 */ /* 0x000fe40000000018 */
[----:B------:R-:W-:Y:S01]  /*7e50*/  PRMT R26, RZ, 0x7610, R26 ;  /* 0x00007610ff1a7816 */ /* 0x000fe2000000001a */
[----:B------:R-:W-:-:S06]  /*7e60*/  IMAD.WIDE R196, R20, 0x2, R196 ;  /* 0x0000000214c47825 */ /* 0x000fcc00078e02c4 */
[----:B------:R-:W3:Y:S01]  /*7e70*/  @!P3 LDG.E.U16 R24, desc[UR20][R188.64] ;  /* 0x00000014bc18b981 */ /* 0x000ee2000c1e1500 */
[----:B------:R-:W-:-:S03]  /*7e80*/  ISETP.GE.AND P3, PT, R13, UR19, PT ;  /* 0x000000130d007c0c */ /* 0x000fc6000bf66270 */
[----:B------:R-:W3:Y:S01]  /*7e90*/  @!P5 LDG.E.U16 R26, desc[UR20][R196.64] ;  /* 0x00000014c41ad981 */ /* 0x000ee2000c1e1500 */
[----:B------:R-:W-:Y:S01]  /*7ea0*/  ISETP.GE.AND P5, PT, R15, UR19, PT ;  /* 0x000000130f007c0c */ /* 0x000fe2000bfa6270 */
[C---:B------:R-:W-:Y:S01]  /*7eb0*/  IMAD.WIDE R168, R20.reuse, 0x2, R168 ;  /* 0x0000000214a87825 */ /* 0x040fe200078e02a8 */
[----:B------:R-:W-:Y:S02]  /*7ec0*/  PRMT R244, RZ, 0x7610, R244 ;  /* 0x00007610fff47816 */ /* 0x000fe400000000f4 */
[----:B------:R-:W-:Y:S01]  /*7ed0*/  PRMT R28, RZ, 0x7610, R28 ;  /* 0x00007610ff1c7816 */ /* 0x000fe2000000001c */
[C---:B------:R-:W-:Y:S01]  /*7ee0*/  IMAD.WIDE R202, R20.reuse, 0x2, R202 ;  /* 0x0000000214ca7825 */ /* 0x040fe200078e02ca */
[----:B------:R-:W-:Y:S02]  /*7ef0*/  PRMT R222, RZ, 0x7610, R222 ;  /* 0x00007610ffde7816 */ /* 0x000fe400000000de */
[----:B------:R-:W3:Y:S01]  /*7f00*/  @!P2 LDG.E.U16 R244, desc[UR20][R168.64] ;  /* 0x00000014a8f4a981 */ /* 0x000ee2000c1e1500 */
[----:B------:R-:W-:-:S03]  /*7f10*/  IMAD.WIDE R210, R20, 0x2, R210 ;  /* 0x0000000214d27825 */ /* 0x000fc600078e02d2 */
[----:B------:R-:W3:Y:S01]  /*7f20*/  @!P3 LDG.E.U16 R28, desc[UR20][R202.64] ;  /* 0x00000014ca1cb981 */ /* 0x000ee2000c1e1500 */
[----:B------:R-:W-:-:S03]  /*7f30*/  ISETP.GE.AND P3, PT, R16, UR19, PT ;  /* 0x0000001310007c0c */ /* 0x000fc6000bf66270 */
[----:B------:R-:W3:Y:S01]  /*7f40*/  @!P5 LDG.E.U16 R222, desc[UR20][R210.64] ;  /* 0x00000014d2ded981 */ /* 0x000ee2000c1e1500 */
[----:B------:R-:W-:Y:S01]  /*7f50*/  ISETP.GE.AND P5, PT, R18, UR19, PT ;  /* 0x0000001312007c0c */ /* 0x000fe2000bfa6270 */
[C---:B------:R-:W-:Y:S01]  /*7f60*/  IMAD.WIDE R80, R20.reuse, 0x2, R80 ;  /* 0x0000000214507825 */ /* 0x040fe200078e0250 */
[----:B------:R-:W-:Y:S02]  /*7f70*/  PRMT R224, RZ, 0x7610, R224 ;  /* 0x00007610ffe07816 */ /* 0x000fe400000000e0 */
[----:B------:R-:W-:Y:S01]  /*7f80*/  PRMT R226, RZ, 0x7610, R226 ;  /* 0x00007610ffe27816 */ /* 0x000fe200000000e2 */
[----:B------:R-:W-:-:S04]  /*7f90*/  IMAD.WIDE R84, R20, 0x2, R84 ;  /* 0x0000000214547825 */ /* 0x000fc800078e0254 */
[----:B------:R-:W3:Y:S04]  /*7fa0*/  @!P3 LDG.E.U16 R224, desc[UR20][R80.64] ;  /* 0x0000001450e0b981 */ /* 0x000ee8000c1e1500 */
[----:B------:R-:W3:Y:S01]  /*7fb0*/  @!P5 LDG.E.U16 R226, desc[UR20][R84.64] ;  /* 0x0000001454e2d981 */ /* 0x000ee2000c1e1500 */
[----:B------:R-:W-:Y:S01]  /*7fc0*/  PRMT R22, RZ, 0x7610, R22 ;  /* 0x00007610ff167816 */ /* 0x000fe20000000016 */
[----:B------:R-:W-:-:S05]  /*7fd0*/  IMAD.WIDE R170, R20, 0x2, R170 ;  /* 0x0000000214aa7825 */ /* 0x000fca00078e02aa */
[----:B------:R-:W3:Y:S01]  /*7fe0*/  @!P4 LDG.E.U16 R22, desc[UR20][R170.64] ;  /* 0x00000014aa16c981 */ /* 0x000ee2000c1e1500 */
[----:B------:R-:W0:Y:S01]  /*7ff0*/  S2R R93, SR_TID.X ;  /* 0x00000000005d7919 */ /* 0x000e220000002100 */
[----:B------:R-:W-:-:S04]  /*8000*/  SGXT.U32 R0, R0, 0x1 ;  /* 0x000000010000781a */ /* 0x000fc80000000000 */
[----:B------:R-:W-:-:S04]  /*8010*/  LOP3.LUT R0, R0, 0x16, RZ, 0xfc, !PT ;  /* 0x0000001600007812 */ /* 0x000fc800078efcff */
[----:B------:R-:W-:Y:S01]  /*8020*/  ISETP.GE.AND P2, PT, R0, UR19, PT ;  /* 0x0000001300007c0c */ /* 0x000fe2000bf46270 */
[C---:B------:R-:W-:Y:S01]  /*8030*/  IMAD.WIDE R174, R20.reuse, 0x2, R174 ;  /* 0x0000000214ae7825 */ /* 0x040fe200078e02ae */
[----:B------:R-:W-:Y:S02]  /*8040*/  PRMT R25, RZ, 0x7610, R25 ;  /* 0x00007610ff197816 */ /* 0x000fe40000000019 */
[----:B------:R-:W-:Y:S01]  /*8050*/  PRMT R27, RZ, 0x7610, R27 ;  /* 0x00007610ff1b7816 */ /* 0x000fe2000000001b */
[----:B------:R-:W-:-:S08]  /*8060*/  IMAD.WIDE R190, R20, 0x2, R190 ;  /* 0x0000000214be7825 */ /* 0x000fd000078e02be */
[----:B------:R-:W3:Y:S01]  /*8070*/  @!P2 LDG.E.U16 R25, desc[UR20][R190.64] ;  /* 0x00000014be19a981 */ /* 0x000ee2000c1e1500 */
[----:B0-----:R-:W-:-:S04]  /*8080*/  LEA.HI R0, R93, 0x1e, RZ, 0x1a ;  /* 0x0000001e5d007811 */ /* 0x001fc800078fd0ff */
[----:B------:R-:W-:Y:S02]  /*8090*/  ISETP.GE.AND P4, PT, R0, UR19, PT ;  /* 0x0000001300007c0c */ /* 0x000fe4000bf86270 */
[----:B------:R-:W-:Y:S02]  /*80a0*/  LEA.HI R0, R93, 0x2e, RZ, 0x1a ;  /* 0x0000002e5d007811 */ /* 0x000fe400078fd0ff */
[----:B------:R-:W-:-:S09]  /*80b0*/  ISETP.GE.AND P2, PT, R14, UR19, PT ;  /* 0x000000130e007c0c */ /* 0x000fd2000bf46270 */
[----:B------:R-:W3:Y:S01]  /*80c0*/  @!P4 LDG.E.U16 R27, desc[UR20][R174.64] ;  /* 0x00000014ae1bc981 */ /* 0x000ee2000c1e1500 */
[----:B------:R-:W-:Y:S01]  /*80d0*/  ISETP.GE.AND P4, PT, R0, UR19, PT ;  /* 0x0000001300007c0c */ /* 0x000fe2000bf86270 */
[C---:B------:R-:W-:Y:S01]  /*80e0*/  IMAD.WIDE R176, R20.reuse, 0x2, R176 ;  /* 0x0000000214b07825 */ /* 0x040fe200078e02b0 */
[----:B------:R-:W-:Y:S02]  /*80f0*/  PRMT R29, RZ, 0x7610, R29 ;  /* 0x00007610ff1d7816 */ /* 0x000fe4000000001d */
[----:B------:R-:W-:Y:S01]  /*8100*/  PRMT R223, RZ, 0x7610, R223 ;  /* 0x00007610ffdf7816 */ /* 0x000fe200000000df */
[----:B------:R-:W-:Y:S01]  /*8110*/  IMAD.WIDE R204, R20, 0x2, R204 ;  /* 0x0000000214cc7825 */ /* 0x000fe200078e02cc */
[----:B------:R-:W-:Y:S01]  /*8120*/  LEA.HI R0, R93, 0x3e, RZ, 0x1a ;  /* 0x0000003e5d007811 */ /* 0x000fe200078fd0ff */
[----:B------:R-:W0:Y:S03]  /*8130*/  S2R R21, SR_TID.X ;  /* 0x0000000000157919 */ /* 0x000e260000002100 */
        /* <DEDUP_REMOVED lines=10> */
[----:B------:R-:W-:-:S04]  /*81e0*/  IMAD.WIDE R82, R20, 0x2, R82 ;  /* 0x0000000214527825 */ /* 0x000fc800078e0252 */
[----:B------:R-:W3:Y:S04]  /*81f0*/  @!P4 LDG.E.U16 R227, desc[UR20][R86.64] ;  /* 0x0000001456e3c981 */ /* 0x000ee8000c1e1500 */
[----:B------:R-:W3:Y:S01]  /*8200*/  @!P2 LDG.E.U16 R225, desc[UR20][R82.64] ;  /* 0x0000001452e1a981 */ /* 0x000ee2000c1e1500 */
[----:B------:R-:W-:Y:S01]  /*8210*/  BAR.SYNC.DEFER_BLOCKING 0x0 ;  /* 0x0000000000007b1d */ /* 0x000fe20000010000 */
[----:B0-----:R-:W-:Y:S02]  /*8220*/  LOP3.LUT R21, R21, 0x3f, RZ, 0xc0, !PT ;  /* 0x0000003f15157812 */ /* 0x001fe400078ec0ff */
[----:B------:R-:W-:Y:S02]  /*8230*/  LOP3.LUT R0, R2, 0x20, RZ, 0x3c, !PT ;  /* 0x0000002002007812 */ /* 0x000fe400078e3cff */
[----:B------:R-:W-:Y:S01]  /*8240*/  ISETP.GE.AND P2, PT, R21, UR19, PT ;  /* 0x0000001315007c0c */ /* 0x000fe2000bf46270 */
[----:B------:R-:W-:-:S04]  /*8250*/  IMAD.WIDE R34, R19, 0x2, R34 ;  /* 0x0000000213227825 */ /* 0x000fc800078e0222 */
[----:B------:R-:W-:-:S04]  /*8260*/  IMAD.WIDE R32, R19, 0x2, R32 ;  /* 0x0000000213207825 */ /* 0x000fc800078e0220 */
[----:B------:R-:W-:-:S04]  /*8270*/  IMAD.WIDE R38, R19, 0x2, R38 ;  /* 0x0000000213267825 */ /* 0x000fc800078e0226 */
[C---:B------:R-:W-:Y:S01]  /*8280*/  IMAD.WIDE R42, R19.reuse, 0x2, R42 ;  /* 0x00000002132a7825 */ /* 0x040fe200078e022a */
[----:B--2---:R0:W-:Y:S04]  /*8290*/  STS.U16 [R2+UR9+0xa000], R228 ;  /* 0x00a000e402007988 */ /* 0x0041e80008000409 */
[----:B----4-:R1:W-:Y:S01]  /*82a0*/  STS.U16 [R2+UR9+0xa400], R230 ;  /* 0x00a400e602007988 */ /* 0x0103e20008000409 */
[C---:B------:R-:W-:Y:S01]  /*82b0*/  IMAD.WIDE R46, R19.reuse, 0x2, R46 ;  /* 0x00000002132e7825 */ /* 0x040fe200078e022e */
[----:B0-----:R-:W-:Y:S02]  /*82c0*/  PRMT R228, RZ, 0x7610, R228 ;  /* 0x00007610ffe47816 */ /* 0x001fe400000000e4 */
[----:B-1----:R-:W-:Y:S01]  /*82d0*/  PRMT R230, RZ, 0x7610, R230 ;  /* 0x00007610ffe67816 */ /* 0x002fe200000000e6 */
[----:B------:R-:W-:-:S03]  /*82e0*/  IMAD.WIDE R50, R19, 0x2, R50 ;  /* 0x0000000213327825 */ /* 0x000fc600078e0232 */
[----:B------:R-:W2:Y:S01]  /*82f0*/  @!P2 LDG.E.U16 R228, desc[UR20][R34.64] ;  /* 0x0000001422e4a981 */ /* 0x000ea2000c1e1500 */
[----:B------:R-:W-:-:S03]  /*8300*/  IMAD.WIDE R54, R19, 0x2, R54 ;  /* 0x0000000213367825 */ /* 0x000fc600078e0236 */
[----:B------:R-:W4:Y:S04]  /*8310*/  @!P2 LDG.E.U16 R230, desc[UR20][R38.64] ;  /* 0x0000001426e6a981 */ /* 0x000f28000c1e1500 */
[----:B---3--:R0:W-:Y:S01]  /*8320*/  STS.U16 [R2+UR9+0xb800], R240 ;  /* 0x00b800f002007988 */ /* 0x0081e20008000409 */
[----:B------:R-:W-:Y:S01]  /*8330*/  IMAD.WIDE R58, R19, 0x2, R58 ;  /* 0x00000002133a7825 */ /* 0x000fe200078e023a */
[----:B------:R-:W-:-:S03]  /*8340*/  LOP3.LUT R93, R2, 0x40, RZ, 0x3c, !PT ;  /* 0x00000040025d7812 */ /* 0x000fc600078e3cff */
[----:B------:R-:W-:-:S04]  /*8350*/  IMAD.WIDE R62, R19, 0x2, R62 ;  /* 0x00000002133e7825 */ /* 0x000fc800078e023e */
[C---:B------:R-:W-:Y:S01]  /*8360*/  IMAD.WIDE R66, R19.reuse, 0x2, R66 ;  /* 0x0000000213427825 */ /* 0x040fe200078e0242 */
[----:B0-----:R-:W-:Y:S01]  /*8370*/  PRMT R240, RZ, 0x7610, R240 ;  /* 0x00007610fff07816 */ /* 0x001fe200000000f0 */
[----:B------:R0:W-:Y:S04]  /*8380*/  STS.U16 [R2+UR9+0xac00], R234 ;  /* 0x00ac00ea02007988 */ /* 0x0001e80008000409 */
[----:B------:R1:W-:Y:S01]  /*8390*/  STS.U16 [R2+UR9+0xb000], R236 ;  /* 0x00b000ec02007988 */ /* 0x0003e20008000409 */
[----:B0-----:R-:W-:Y:S01]  /*83a0*/  PRMT R234, RZ, 0x7610, R234 ;  /* 0x00007610ffea7816 */ /* 0x001fe200000000ea */
[----:B------:R-:W-:-:S04]  /*83b0*/  IMAD.WIDE R68, R19, 0x2, R68 ;  /* 0x0000000213447825 */ /* 0x000fc800078e0244 */
[C---:B------:R-:W-:Y:S01]  /*83c0*/  IMAD.WIDE R70, R19.reuse, 0x2, R70 ;  /* 0x0000000213467825 */ /* 0x040fe200078e0246 */
[----:B------:R-:W3:Y:S04]  /*83d0*/  @!P2 LDG.E.U16 R234, desc[UR20][R54.64] ;  /* 0x0000001436eaa981 */ /* 0x000ee8000c1e1500 */
[----:B------:R-:W-:Y:S01]  /*83e0*/  STS.U16 [R2+UR9+0xbc00], R241 ;  /* 0x00bc00f102007988 */ /* 0x000fe20008000409 */
[----:B-1----:R-:W-:Y:S01]  /*83f0*/  PRMT R236, RZ, 0x7610, R236 ;  /* 0x00007610ffec7816 */ /* 0x002fe200000000ec */
[----:B------:R-:W-:-:S04]  /*8400*/  IMAD.WIDE R72, R19, 0x2, R72 ;  /* 0x0000000213487825 */ /* 0x000fc800078e0248 */
[----:B------:R-:W-:Y:S01]  /*8410*/  IMAD.WIDE R74, R19, 0x2, R74 ;  /* 0x00000002134a7825 */ /* 0x000fe200078e024a */
[----:B------:R-:W3:Y:S04]  /*8420*/  @!P2 LDG.E.U16 R236, desc[UR20][R62.64] ;  /* 0x000000143eeca981 */ /* 0x000ee8000c1e1500 */
[----:B------:R0:W-:Y:S04]  /*8430*/  STS.U16 [R2+UR9+0xa800], R232 ;  /* 0x00a800e802007988 */ /* 0x0001e80008000409 */
[----:B------:R-:W-:Y:S04]  /*8440*/  STS.U16 [R2+UR9+0xb400], R238 ;  /* 0x00b400ee02007988 */ /* 0x000fe80008000409 */
[----:B------:R1:W-:Y:S01]  /*8450*/  STS.U16 [R0+UR9+0xa100], R229 ;  /* 0x00a100e500007988 */ /* 0x0003e20008000409 */
[----:B0-----:R-:W-:-:S03]  /*8460*/  PRMT R232, RZ, 0x7610, R232 ;  /* 0x00007610ffe87816 */ /* 0x001fc600000000e8 */
[----:B------:R0:W-:Y:S01]  /*8470*/  STS.U16 [R0+UR9+0xa500], R231 ;  /* 0x00a500e700007988 */ /* 0x0001e20008000409 */
[----:B------:R-:W-:Y:S01]  /*8480*/  PRMT R241, RZ, 0x7610, R241 ;  /* 0x00007610fff17816 */ /* 0x000fe200000000f1 */
[----:B------:R-:W-:Y:S01]  /*8490*/  IMAD.WIDE R76, R19, 0x2, R76 ;  /* 0x00000002134c7825 */ /* 0x000fe200078e024c */
[----:B------:R-:W-:Y:S01]  /*84a0*/  PRMT R246, RZ, 0x7610, R246 ;  /* 0x00007610fff67816 */ /* 0x000fe200000000f6 */
[----:B------:R-:W3:Y:S01]  /*84b0*/  @!P2 LDG.E.U16 R240, desc[UR20][R72.64] ;  /* 0x0000001448f0a981 */ /* 0x000ee2000c1e1500 */
[----:B-1----:R-:W-:-:S03]  /*84c0*/  PRMT R229, RZ, 0x7610, R229 ;  /* 0x00007610ffe57816 */ /* 0x002fc600000000e5 */
[----:B------:R1:W-:Y:S01]  /*84d0*/  STS.U16 [R0+UR9+0xa900], R233 ;  /* 0x00a900e900007988 */ /* 0x0003e20008000409 */
[----:B0-----:R-:W-:-:S03]  /*84e0*/  PRMT R231, RZ, 0x7610, R231 ;  /* 0x00007610ffe77816 */ /* 0x001fc600000000e7 */
[----:B------:R0:W-:Y:S01]  /*84f0*/  STS.U16 [R0+UR9+0xad00], R235 ;  /* 0x00ad00eb00007988 */ /* 0x0001e20008000409 */
[----:B------:R-:W-:-:S03]  /*8500*/  PRMT R238, RZ, 0x7610, R238 ;  /* 0x00007610ffee7816 */ /* 0x000fc600000000ee */
[----:B------:R-:W3:Y:S01]  /*8510*/  @!P2 LDG.E.U16 R229, desc[UR20][R32.64] ;  /* 0x0000001420e5a981 */ /* 0x000ee2000c1e1500 */
[----:B-1----:R-:W-:-:S03]  /*8520*/  PRMT R233, RZ, 0x7610, R233 ;  /* 0x00007610ffe97816 */ /* 0x002fc600000000e9 */
[----:B------:R1:W-:Y:S01]  /*8530*/  STS.U16 [R0+UR9+0xb100], R237 ;  /* 0x00b100ed00007988 */ /* 0x0003e20008000409 */
[----:B0-----:R-:W-:-:S03]  /*8540*/  PRMT R235, RZ, 0x7610, R235 ;  /* 0x00007610ffeb7816 */ /* 0x001fc600000000eb */
[----:B------:R-:W3:Y:S04]  /*8550*/  @!P2 LDG.E.U16 R231, desc[UR20][R42.64] ;  /* 0x000000142ae7a981 */ /* 0x000ee8000c1e1500 */
[----:B------:R0:W-:Y:S01]  /*8560*/  STS.U16 [R0+UR9+0xb500], R239 ;  /* 0x00b500ef00007988 */ /* 0x0001e20008000409 */
[----:B-1----:R-:W-:-:S03]  /*8570*/  PRMT R237, RZ, 0x7610, R237 ;  /* 0x00007610ffed7816 */ /* 0x002fc600000000ed */
[----:B------:R-:W3:Y:S04]  /*8580*/  @!P2 LDG.E.U16 R232, desc[UR20][R46.64] ;  /* 0x000000142ee8a981 */ /* 0x000ee8000c1e1500 */
[----:B------:R-:W3:Y:S01]  /*8590*/  @!P2 LDG.E.U16 R233, desc[UR20][R50.64] ;  /* 0x0000001432e9a981 */ /* 0x000ee2000c1e1500 */
[----:B0-----:R-:W-:-:S03]  /*85a0*/  PRMT R239, RZ, 0x7610, R239 ;  /* 0x00007610ffef7816 */ /* 0x001fc600000000ef */
[----:B------:R0:W-:Y:S01]  /*85b0*/  STS.U16 [R0+UR9+0xb900], R242 ;  /* 0x00b900f200007988 */ /* 0x0001e20008000409 */
[----:B------:R-:W-:-:S03]  /*85c0*/  IMAD.WIDE R78, R19, 0x2, R78 ;  /* 0x00000002134e7825 */ /* 0x000fc600078e024e */
[----:B------:R-:W3:Y:S01]  /*85d0*/  @!P2 LDG.E.U16 R235, desc[UR20][R58.64] ;  /* 0x000000143aeba981 */ /* 0x000ee2000c1e1500 */
[----:B------:R-:W-:-:S03]  /*85e0*/  IMAD.WIDE R30, R19, 0x2, R30 ;  /* 0x00000002131e7825 */ /* 0x000fc600078e021e */
[----:B------:R1:W-:Y:S01]  /*85f0*/  STS.U16 [R0+UR9+0xbd00], R243 ;  /* 0x00bd00f300007988 */ /* 0x0003e20008000409 */
[----:B0-----:R-:W-:-:S03]  /*8600*/  PRMT R242, RZ, 0x7610, R242 ;  /* 0x00007610fff27816 */ /* 0x001fc600000000f2 */
[----:B------:R0:W-:Y:S01]  /*8610*/  STS.U16 [R93+UR9+0xa200], R244 ;  /* 0x00a200f45d007988 */ /* 0x0001e20008000409 */
[----:B------:R-:W-:-:S03]  /*8620*/  IMAD.WIDE R36, R19, 0x2, R36 ;  /* 0x0000000213247825 */ /* 0x000fc600078e0224 */
[----:B------:R-:W3:Y:S01]  /*8630*/  @!P2 LDG.E.U16 R237, desc[UR20][R66.64] ;  /* 0x0000001442eda981 */ /* 0x000ee2000c1e1500 */
[----:B-1----:R-:W-:-:S03]  /*8640*/  PRMT R243, RZ, 0x7610, R243 ;  /* 0x00007610fff37816 */ /* 0x002fc600000000f3 */
[----:B------:R1:W-:Y:S01]  /*8650*/  STS.U16 [R93+UR9+0xa600], R245 ;  /* 0x00a600f55d007988 */ /* 0x0003e20008000409 */
[----:B0-----:R-:W-:-:S03]  /*8660*/  PRMT R244, RZ, 0x7610, R244 ;  /* 0x00007610fff47816 */ /* 0x001fc600000000f4 */
[----:B------:R-:W3:Y:S01]  /*8670*/  @!P2 LDG.E.U16 R238, desc[UR20][R68.64] ;  /* 0x0000001444eea981 */ /* 0x000ee2000c1e1500 */
[C---:B------:R-:W-:Y:S01]  /*8680*/  IMAD.WIDE R40, R19.reuse, 0x2, R40 ;  /* 0x0000000213287825 */ /* 0x040fe200078e0228 */
[----:B------:R-:W-:Y:S02]  /*8690*/  PRMT R247, RZ, 0x7610, R247 ;  /* 0x00007610fff77816 */ /* 0x000fe400000000f7 */
[----:B------:R-:W3:Y:S01]  /*86a0*/  @!P2 LDG.E.U16 R239, desc[UR20][R70.64] ;  /* 0x0000001446efa981 */ /* 0x000ee2000c1e1500 */
[----:B-1----:R-:W-:Y:S01]  /*86b0*/  PRMT R245, RZ, 0x7610, R245 ;  /* 0x00007610fff57816 */ /* 0x002fe200000000f5 */
[C---:B------:R-:W-:Y:S02]  /*86c0*/  IMAD.WIDE R44, R19.reuse, 0x2, R44 ;  /* 0x00000002132c7825 */ /* 0x040fe400078e022c */
[----:B------:R-:W3:Y:S01]  /*86d0*/  @!P2 LDG.E.U16 R241, desc[UR20][R74.64] ;  /* 0x000000144af1a981 */ /* 0x000ee2000c1e1500 */
[----:B------:R-:W-:Y:S01]  /*86e0*/  PRMT R248, RZ, 0x7610, R248 ;  /* 0x00007610fff87816 */ /* 0x000fe200000000f8 */
[----:B------:R-:W-:-:S02]  /*86f0*/  IMAD.WIDE R48, R19, 0x2, R48 ;  /* 0x0000000213307825 */ /* 0x000fc400078e0230 */
[----:B------:R-:W3:Y:S01]  /*8700*/  @!P2 LDG.E.U16 R242, desc[UR20][R76.64] ;  /* 0x000000144cf2a981 */ /* 0x000ee2000c1e1500 */
[----:B------:R-:W-:Y:S01]  /*8710*/  PRMT R249, RZ, 0x7610, R249 ;  /* 0x00007610fff97816 */ /* 0x000fe200000000f9 */
[C---:B------:R-:W-:Y:S02]  /*8720*/  IMAD.WIDE R52, R19.reuse, 0x2, R52 ;  /* 0x0000000213347825 */ /* 0x040fe400078e0234 */
[----:B------:R-:W3:Y:S01]  /*8730*/  @!P2 LDG.E.U16 R243, desc[UR20][R78.64] ;  /* 0x000000144ef3a981 */ /* 0x000ee2000c1e1500 */
[----:B------:R-:W-:Y:S01]  /*8740*/  PRMT R250, RZ, 0x7610, R250 ;  /* 0x00007610fffa7816 */ /* 0x000fe200000000fa */
[C---:B------:R-:W-:Y:S02]  /*8750*/  IMAD.WIDE R56, R19.reuse, 0x2, R56 ;  /* 0x0000000213387825 */ /* 0x040fe400078e0238 */
[----:B------:R-:W3:Y:S01]  /*8760*/  @!P2 LDG.E.U16 R244, desc[UR20][R30.64] ;  /* 0x000000141ef4a981 */ /* 0x000ee2000c1e1500 */
[----:B------:R-:W-:Y:S01]  /*8770*/  PRMT R251, RZ, 0x7610, R251 ;  /* 0x00007610fffb7816 */ /* 0x000fe200000000fb */
[----:B------:R-:W-:-:S02]  /*8780*/  IMAD.WIDE R60, R19, 0x2, R60 ;  /* 0x00000002133c7825 */ /* 0x000fc400078e023c */
[----:B------:R-:W3:Y:S01]  /*8790*/  @!P2 LDG.E.U16 R245, desc[UR20][R36.64] ;  /* 0x0000001424f5a981 */ /* 0x000ee2000c1e1500 */
[----:B------:R-:W-:Y:S01]  /*87a0*/  PRMT R252, RZ, 0x7610, R252 ;  /* 0x00007610fffc7816 */ /* 0x000fe200000000fc */
[C---:B------:R-:W-:Y:S02]  /*87b0*/  IMAD.WIDE R64, R19.reuse, 0x2, R64 ;  /* 0x0000000213407825 */ /* 0x040fe400078e0240 */
[----:B------:R-:W3:Y:S04]  /*87c0*/  @!P2 LDG.E.U16 R246, desc[UR20][R40.64] ;  /* 0x0000001428f6a981 */ /* 0x000ee8000c1e1500 */
[----:B------:R-:W3:Y:S04]  /*87d0*/  @!P2 LDG.E.U16 R247, desc[UR20][R44.64] ;  /* 0x000000142cf7a981 */ /* 0x000ee8000c1e1500 */
[----:B------:R-:W3:Y:S04]  /*87e0*/  @!P2 LDG.E.U16 R248, desc[UR20][R48.64] ;  /* 0x0000001430f8a981 */ /* 0x000ee8000c1e1500 */
[----:B------:R-:W-:Y:S04]  /*87f0*/  STS.U16 [R93+UR9+0xaa00], R24 ;  /* 0x00aa00185d007988 */ /* 0x000fe80008000409 */
        /* <DEDUP_REMOVED lines=8> */
[----:B------:R0:W-:Y:S04]  /*8880*/  STS.U16 [R93+UR9+0xbe00], R226 ;  /* 0x00be00e25d007988 */ /* 0x0001e80008000409 */
[----:B0-----:R-:W3:Y:S01]  /*8890*/  LDL.LU R93, [R1+0x10c] ;  /* 0x00010c00015d7983 */ /* 0x001ee20000300800 */
[----:B------:R-:W-:Y:S01]  /*88a0*/  LOP3.LUT R21, R2, 0x60, RZ, 0x3c, !PT ;  /* 0x0000006002157812 */ /* 0x000fe200078e3cff */
[----:B------:R-:W-:-:S04]  /*88b0*/  IMAD.WIDE R130, R19, 0x2, R130 ;  /* 0x0000000213827825 */ /* 0x000fc800078e0282 */
[----:B------:R0:W-:Y:S02]  /*88c0*/  STS.U16 [R21+UR9+0xa300], R22 ;  /* 0x00a3001615007988 */ /* 0x0001e40008000409 */
[----:B0-----:R-:W-:-:S06]  /*88d0*/  PRMT R22, RZ, 0x7610, R22 ;  /* 0x00007610ff167816 */ /* 0x001fcc0000000016 */
[----:B------:R-:W3:Y:S01]  /*88e0*/  @!P2 LDG.E.U16 R22, desc[UR20][R130.64] ;  /* 0x000000148216a981 */ /* 0x000ee2000c1e1500 */
[C---:B------:R-:W-:Y:S01]  /*88f0*/  IMAD.WIDE R136, R19.reuse, 0x2, R136 ;  /* 0x0000000213887825 */ /* 0x040fe200078e0288 */
[----:B------:R-:W-:Y:S02]  /*8900*/  PRMT R24, RZ, 0x7610, R24 ;  /* 0x00007610ff187816 */ /* 0x000fe40000000018 */
[----:B------:R0:W-:Y:S01]  /*8910*/  STS.U16 [R21+UR9+0xa700], R23 ;  /* 0x00a7001715007988 */ /* 0x0001e20008000409 */
[C---:B------:R-:W-:Y:S01]  /*8920*/  IMAD.WIDE R142, R19.reuse, 0x2, R142 ;  /* 0x00000002138e7825 */ /* 0x040fe200078e028e */
[----:B------:R-:W-:Y:S02]  /*8930*/  PRMT R26, RZ, 0x7610, R26 ;  /* 0x00007610ff1a7816 */ /* 0x000fe4000000001a */
[----:B------:R1:W-:Y:S01]  /*8940*/  STS.U16 [R21+UR9+0xab00], R25 ;  /* 0x00ab001915007988 */ /* 0x0003e20008000409 */
[----:B------:R-:W-:Y:S01]  /*8950*/  IMAD.WIDE R148, R19, 0x2, R148 ;  /* 0x0000000213947825 */ /* 0x000fe200078e0294 */
[----:B0-----:R-:W-:-:S02]  /*8960*/  PRMT R23, RZ, 0x7610, R23 ;  /* 0x00007610ff177816 */ /* 0x001fc40000000017 */
[----:B------:R0:W-:Y:S01]  /*8970*/  STS.U16 [R21+UR9+0xaf00], R27 ;  /* 0x00af001b15007988 */ /* 0x0001e20008000409 */
[C---:B------:R-:W-:Y:S01]  /*8980*/  IMAD.WIDE R154, R19.reuse, 0x2, R154 ;  /* 0x00000002139a7825 */ /* 0x040fe200078e029a */
[----:B-1----:R-:W-:Y:S02]  /*8990*/  PRMT R25, RZ, 0x7610, R25 ;  /* 0x00007610ff197816 */ /* 0x002fe40000000019 */
[----:B------:R1:W-:Y:S01]  /*89a0*/  STS.U16 [R21+UR9+0xb300], R29 ;  /* 0x00b3001d15007988 */ /* 0x0003e20008000409 */
[C---:B------:R-:W-:Y:S01]  /*89b0*/  IMAD.WIDE R160, R19.reuse, 0x2, R160 ;  /* 0x0000000213a07825 */ /* 0x040fe200078e02a0 */
[----:B------:R-:W-:Y:S02]  /*89c0*/  PRMT R28, RZ, 0x7610, R28 ;  /* 0x00007610ff1c7816 */ /* 0x000fe4000000001c */
[----:B------:R-:W3:Y:S01]  /*89d0*/  @!P2 LDG.E.U16 R23, desc[UR20][R136.64] ;  /* 0x000000148817a981 */ /* 0x000ee2000c1e1500 */
[----:B0-----:R-:W-:Y:S01]  /*89e0*/  PRMT R27, RZ, 0x7610, R27 ;  /* 0x00007610ff1b7816 */ /* 0x001fe2000000001b */
[----:B------:R-:W-:-:S02]  /*89f0*/  IMAD.WIDE R166, R19, 0x2, R166 ;  /* 0x0000000213a67825 */ /* 0x000fc400078e02a6 */
[----:B------:R0:W-:Y:S01]  /*8a00*/  STS.U16 [R21+UR9+0xb700], R223 ;  /* 0x00b700df15007988 */ /* 0x0001e20008000409 */
[----:B------:R-:W-:Y:S02]  /*8a10*/  PRMT R222, RZ, 0x7610, R222 ;  /* 0x00007610ffde7816 */ /* 0x000fe400000000de */
[----:B-1----:R-:W-:Y:S01]  /*8a20*/  PRMT R29, RZ, 0x7610, R29 ;  /* 0x00007610ff1d7816 */ /* 0x002fe2000000001d */
[C---:B------:R-:W-:Y:S01]  /*8a30*/  IMAD.WIDE R94, R19.reuse, 0x2, R94 ;  /* 0x00000002135e7825 */ /* 0x040fe200078e025e */
[----:B------:R-:W3:Y:S01]  /*8a40*/  @!P2 LDG.E.U16 R24, desc[UR20][R142.64] ;  /* 0x000000148e18a981 */ /* 0x000ee2000c1e1500 */
[----:B------:R-:W-:Y:S02]  /*8a50*/  PRMT R224, RZ, 0x7610, R224 ;  /* 0x00007610ffe07816 */ /* 0x000fe400000000e0 */
[----:B------:R-:W-:Y:S01]  /*8a60*/  IMAD.WIDE R98, R19, 0x2, R98 ;  /* 0x0000000213627825 */ /* 0x000fe200078e0262 */
[----:B------:R-:W3:Y:S01]  /*8a70*/  @!P2 LDG.E.U16 R25, desc[UR20][R148.64] ;  /* 0x000000149419a981 */ /* 0x000ee2000c1e1500 */
[----:B0-----:R-:W-:-:S02]  /*8a80*/  PRMT R223, RZ, 0x7610, R223 ;  /* 0x00007610ffdf7816 */ /* 0x001fc400000000df */
[C---:B------:R-:W-:Y:S01]  /*8a90*/  IMAD.WIDE R102, R19.reuse, 0x2, R102 ;  /* 0x0000000213667825 */ /* 0x040fe200078e0266 */
[----:B------:R0:W-:Y:S01]  /*8aa0*/  STS.U16 [R21+UR9+0xbb00], R225 ;  /* 0x00bb00e115007988 */ /* 0x0001e20008000409 */
[----:B------:R-:W-:Y:S02]  /*8ab0*/  PRMT R226, RZ, 0x7610, R226 ;  /* 0x00007610ffe27816 */ /* 0x000fe400000000e2 */
[C---:B------:R-:W-:Y:S01]  /*8ac0*/  IMAD.WIDE R106, R19.reuse, 0x2, R106 ;  /* 0x00000002136a7825 */ /* 0x040fe200078e026a */
[----:B------:R-:W3:Y:S03]  /*8ad0*/  @!P2 LDG.E.U16 R26, desc[UR20][R154.64] ;  /* 0x000000149a1aa981 */ /* 0x000ee6000c1e1500 */
[----:B------:R-:W-:Y:S01]  /*8ae0*/  IMAD.WIDE R110, R19, 0x2, R110 ;  /* 0x00000002136e7825 */ /* 0x000fe200078e026e */
[----:B------:R-:W3:Y:S01]  /*8af0*/  @!P2 LDG.E.U16 R27, desc[UR20][R160.64] ;  /* 0x00000014a01ba981 */ /* 0x000ee2000c1e1500 */
[----:B0-----:R-:W-:-:S02]  /*8b00*/  PRMT R225, RZ, 0x7610, R225 ;  /* 0x00007610ffe17816 */ /* 0x001fc400000000e1 */
[C---:B------:R-:W-:Y:S01]  /*8b10*/  IMAD.WIDE R114, R19.reuse, 0x2, R114 ;  /* 0x0000000213727825 */ /* 0x040fe200078e0272 */
[----:B------:R0:W-:Y:S04]  /*8b20*/  STS.U16 [R21+UR9+0xbf00], R227 ;  /* 0x00bf00e315007988 */ /* 0x0001e80008000409 */
[----:B------:R-:W3:Y:S01]  /*8b30*/  @!P2 LDG.E.U16 R28, desc[UR20][R166.64] ;  /* 0x00000014a61ca981 */ /* 0x000ee2000c1e1500 */
[----:B------:R-:W-:-:S03]  /*8b40*/  IMAD.WIDE R118, R19, 0x2, R118 ;  /* 0x0000000213767825 */ /* 0x000fc600078e0276 */
[----:B--2---:R1:W-:Y:S01]  /*8b50*/  STS.U16 [R2+UR9+0x4000], R228 ;  /* 0x004000e402007988 */ /* 0x0043e20008000409 */
[----:B0-----:R-:W-:-:S03]  /*8b60*/  PRMT R227, RZ, 0x7610, R227 ;  /* 0x00007610ffe37816 */ /* 0x001fc600000000e3 */
[----:B------:R-:W2:Y:S01]  /*8b70*/  @!P2 LDG.E.U16 R29, desc[UR20][R94.64] ;  /* 0x000000145e1da981 */ /* 0x000ea2000c1e1500 */
[----:B------:R-:W-:-:S03]  /*8b80*/  IMAD.WIDE R122, R19, 0x2, R122 ;  /* 0x00000002137a7825 */ /* 0x000fc600078e027a */
[----:B------:R-:W2:Y:S01]  /*8b90*/  @!P2 LDG.E.U16 R222, desc[UR20][R98.64] ;  /* 0x0000001462dea981 */ /* 0x000ea2000c1e1500 */
[----:B-1----:R-:W-:Y:S01]  /*8ba0*/  PRMT R228, RZ, 0x7610, R228 ;  /* 0x00007610ffe47816 */ /* 0x002fe200000000e4 */
[C---:B------:R-:W-:Y:S02]  /*8bb0*/  IMAD.WIDE R126, R19.reuse, 0x2, R126 ;  /* 0x00000002137e7825 */ /* 0x040fe400078e027e */
[----:B----4-:R0:W-:Y:S04]  /*8bc0*/  STS.U16 [R2+UR9+0x4800], R230 ;  /* 0x004800e602007988 */ /* 0x0101e80008000409 */
[----:B------:R-:W4:Y:S01]  /*8bd0*/  @!P2 LDG.E.U16 R223, desc[UR20][R102.64] ;  /* 0x0000001466dfa981 */ /* 0x000f22000c1e1500 */
[----:B------:R-:W-:-:S03]  /*8be0*/  IMAD.WIDE R132, R19, 0x2, R132 ;  /* 0x0000000213847825 */ /* 0x000fc600078e0284 */
[----:B------:R-:W4:Y:S01]  /*8bf0*/  @!P2 LDG.E.U16 R224, desc[UR20][R106.64] ;  /* 0x000000146ae0a981 */ /* 0x000f22000c1e1500 */
[----:B0-----:R-:W-:Y:S01]  /*8c00*/  PRMT R230, RZ, 0x7610, R230 ;  /* 0x00007610ffe67816 */ /* 0x001fe200000000e6 */
[C---:B------:R-:W-:Y:S02]  /*8c10*/  IMAD.WIDE R138, R19.reuse, 0x2, R138 ;  /* 0x00000002138a7825 */ /* 0x040fe400078e028a */
[----:B------:R-:W4:Y:S02]  /*8c20*/  @!P2 LDG.E.U16 R225, desc[UR20][R110.64] ;  /* 0x000000146ee1a981 */ /* 0x000f24000c1e1500 */
[C---:B------:R-:W-:Y:S02]  /*8c30*/  IMAD.WIDE R144, R19.reuse, 0x2, R144 ;  /* 0x0000000213907825 */ /* 0x040fe400078e0290 */
[----:B------:R-:W4:Y:S02]  /*8c40*/  @!P2 LDG.E.U16 R226, desc[UR20][R114.64] ;  /* 0x0000001472e2a981 */ /* 0x000f24000c1e1500 */
[----:B------:R-:W-:-:S02]  /*8c50*/  IMAD.WIDE R150, R19, 0x2, R150 ;  /* 0x0000000213967825 */ /* 0x000fc400078e0296 */
[----:B---3--:R0:W-:Y:S04]  /*8c60*/  STS.U16 [R2+UR9+0x5800], R234 ;  /* 0x005800ea02007988 */ /* 0x0081e80008000409 */
[----:B------:R-:W3:Y:S01]  /*8c70*/  @!P2 LDG.E.U16 R227, desc[UR20][R118.64] ;  /* 0x0000001476e3a981 */ /* 0x000ee2000c1e1500 */
[----:B------:R-:W-:-:S03]  /*8c80*/  IMAD.WIDE R156, R19, 0x2, R156 ;  /* 0x00000002139c7825 */ /* 0x000fc600078e029c */
[----:B------:R-:W3:Y:S01]  /*8c90*/  @!P2 LDG.E.U16 R228, desc[UR20][R122.64] ;  /* 0x000000147ae4a981 */ /* 0x000ee2000c1e1500 */
[----:B0-----:R-:W-:Y:S01]  /*8ca0*/  PRMT R234, RZ, 0x7610, R234 ;  /* 0x00007610ffea7816 */ /* 0x001fe200000000ea */
[C---:B------:R-:W-:Y:S02]  /*8cb0*/  IMAD.WIDE R162, R19.reuse, 0x2, R162 ;  /* 0x0000000213a27825 */ /* 0x040fe400078e02a2 */
[----:B------:R-:W3:Y:S04]  /*8cc0*/  @!P2 LDG.E.U16 R230, desc[UR20][R132.64] ;  /* 0x0000001484e6a981 */ /* 0x000ee8000c1e1500 */
[----:B------:R0:W-:Y:S01]  /*8cd0*/  STS.U16 [R2+UR9+0x6000], R236 ;  /* 0x006000ec02007988 */ /* 0x0001e20008000409 */
[----:B------:R-:W-:-:S03]  /*8ce0*/  IMAD.WIDE R220, R19, 0x2, R220 ;  /* 0x0000000213dc7825 */ /* 0x000fc600078e02dc */
[----:B------:R-:W3:Y:S01]  /*8cf0*/  @!P2 LDG.E.U16 R234, desc[UR20][R156.64] ;  /* 0x000000149ceaa981 */ /* 0x000ee2000c1e1500 */
[----:B------:R-:W-:-:S03]  /*8d00*/  IMAD.WIDE R96, R19, 0x2, R96 ;  /* 0x0000000213607825 */ /* 0x000fc600078e0260 */
[----:B------:R1:W5:Y:S01]  /*8d10*/  LDL.LU R21, [R1+0x108] ;  /* 0x0001080001157983 */ /* 0x0003620000300800 */
[----:B0-----:R-:W-:Y:S01]  /*8d20*/  PRMT R236, RZ, 0x7610, R236 ;  /* 0x00007610ffec7816 */ /* 0x001fe200000000ec */
[----:B------:R-:W-:-:S04]  /*8d30*/  IMAD.WIDE R100, R19, 0x2, R100 ;  /* 0x0000000213647825 */ /* 0x000fc800078e0264 */
[C---:B------:R-:W-:Y:S01]  /*8d40*/  IMAD.WIDE R104, R19.reuse, 0x2, R104 ;  /* 0x0000000213687825 */ /* 0x040fe200078e0268 */
[----:B------:R-:W3:Y:S03]  /*8d50*/  @!P2 LDG.E.U16 R236, desc[UR20][R220.64] ;  /* 0x00000014dceca981 */ /* 0x000ee6000c1e1500 */
[----:B------:R-:W-:Y:S01]  /*8d60*/  IMAD.WIDE R108, R19, 0x2, R108 ;  /* 0x00000002136c7825 */ /* 0x000fe200078e026c */
[----:B------:R-:W-:Y:S04]  /*8d70*/  STS.U16 [R2+UR9+0x7000], R240 ;  /* 0x007000f002007988 */ /* 0x000fe80008000409 */
[----:B------:R0:W-:Y:S04]  /*8d80*/  STS.U16 [R2+UR9+0x4400], R229 ;  /* 0x004400e502007988 */ /* 0x0001e80008000409 */
[----:B------:R1:W-:Y:S01]  /*8d90*/  STS.U16 [R2+UR9+0x4c00], R231 ;  /* 0x004c00e702007988 */ /* 0x0003e20008000409 */
[----:B0-----:R-:W-:-:S03]  /*8da0*/  PRMT R229, RZ, 0x7610, R229 ;  /* 0x00007610ffe57816 */ /* 0x001fc600000000e5 */
[----:B------:R0:W-:Y:S01]  /*8db0*/  STS.U16 [R2+UR9+0x5000], R232 ;  /* 0x005000e802007988 */ /* 0x0001e20008000409 */
[----:B-1----:R-:W-:-:S03]  /*8dc0*/  PRMT R231, RZ, 0x7610, R231 ;  /* 0x00007610ffe77816 */ /* 0x002fc600000000e7 */
[----:B------:R1:W-:Y:S04]  /*8dd0*/  STS.U16 [R2+UR9+0x5400], R233 ;  /* 0x005400e902007988 */ /* 0x0003e80008000409 */
[----:B------:R-:W3:Y:S01]  /*8de0*/  @!P2 LDG.E.U16 R229, desc[UR20][R126.64] ;  /* 0x000000147ee5a981 */ /* 0x000ee2000c1e1500 */
[----:B0-----:R-:W-:-:S03]  /*8df0*/  PRMT R232, RZ, 0x7610, R232 ;  /* 0x00007610ffe87816 */ /* 0x001fc600000000e8 */
[----:B------:R0:W-:Y:S01]  /*8e00*/  STS.U16 [R2+UR9+0x5c00], R235 ;  /* 0x005c00eb02007988 */ /* 0x0001e20008000409 */
[----:B-1----:R-:W-:-:S03]  /*8e10*/  PRMT R233, RZ, 0x7610, R233 ;  /* 0x00007610ffe97816 */ /* 0x002fc600000000e9 */
[----:B------:R-:W3:Y:S01]  /*8e20*/  @!P2 LDG.E.U16 R231, desc[UR20][R138.64] ;  /* 0x000000148ae7a981 */ /* 0x000ee2000c1e1500 */
[----:B------:R-:W-:-:S03]  /*8e30*/  PRMT R240, RZ, 0x7610, R240 ;  /* 0x00007610fff07816 */ /* 0x000fc600000000f0 */
[----:B------:R-:W3:Y:S01]  /*8e40*/  @!P2 LDG.E.U16 R232, desc[UR20][R144.64] ;  /* 0x0000001490e8a981 */ /* 0x000ee2000c1e1500 */
[----:B0-----:R-:W-:-:S03]  /*8e50*/  PRMT R235, RZ, 0x7610, R235 ;  /* 0x00007610ffeb7816 */ /* 0x001fc600000000eb */
[----:B------:R0:W-:Y:S01]  /*8e60*/  STS.U16 [R2+UR9+0x6400], R237 ;  /* 0x006400ed02007988 */ /* 0x0001e20008000409 */
[----:B------:R-:W-:-:S03]  /*8e70*/  IMAD.WIDE R112, R19, 0x2, R112 ;  /* 0x0000000213707825 */ /* 0x000fc600078e0270 */
[----:B------:R-:W3:Y:S04]  /*8e80*/  @!P2 LDG.E.U16 R233, desc[UR20][R150.64] ;  /* 0x0000001496e9a981 */ /* 0x000ee8000c1e1500 */
[----:B------:R1:W-:Y:S01]  /*8e90*/  STS.U16 [R2+UR9+0x6800], R238 ;  /* 0x006800ee02007988 */ /* 0x0003e20008000409 */
[----:B0-----:R-:W-:-:S03]  /*8ea0*/  PRMT R237, RZ, 0x7610, R237 ;  /* 0x00007610ffed7816 */ /* 0x001fc600000000ed */
[----:B------:R0:W-:Y:S01]  /*8eb0*/  STS.U16 [R2+UR9+0x6c00], R239 ;  /* 0x006c00ef02007988 */ /* 0x0001e20008000409 */
[----:B------:R-:W-:-:S03]  /*8ec0*/  IMAD.WIDE R116, R19, 0x2, R116 ;  /* 0x0000000213747825 */ /* 0x000fc600078e0274 */
[----:B------:R0:W-:Y:S01]  /*8ed0*/  STS.U16 [R2+UR9+0x7400], R241 ;  /* 0x007400f102007988 */ /* 0x0001e20008000409 */
[----:B-1----:R-:W-:-:S03]  /*8ee0*/  PRMT R238, RZ, 0x7610, R238 ;  /* 0x00007610ffee7816 */ /* 0x002fc600000000ee */
[----:B------:R1:W-:Y:S01]  /*8ef0*/  STS.U16 [R2+UR9+0x7800], R242 ;  /* 0x007800f202007988 */ /* 0x0003e20008000409 */
[----:B0-----:R-:W-:-:S03]  /*8f00*/  PRMT R239, RZ, 0x7610, R239 ;  /* 0x00007610ffef7816 */ /* 0x001fc600000000ef */
[----:B------:R-:W3:Y:S01]  /*8f10*/  @!P2 LDG.E.U16 R235, desc[UR20][R162.64] ;  /* 0x00000014a2eba981 */ /* 0x000ee2000c1e1500 */
[----:B------:R-:W-:-:S03]  /*8f20*/  PRMT R241, RZ, 0x7610, R241 ;  /* 0x00007610fff17816 */ /* 0x000fc600000000f1 */
[----:B------:R0:W-:Y:S01]  /*8f30*/  STS.U16 [R2+UR9+0x7c00], R243 ;  /* 0x007c00f302007988 */ /* 0x0001e20008000409 */
[----:B-1----:R-:W-:Y:S01]  /*8f40*/  PRMT R242, RZ, 0x7610, R242 ;  /* 0x00007610fff27816 */ /* 0x002fe200000000f2 */
[C---:B------:R-:W-:Y:S02]  /*8f50*/  IMAD.WIDE R120, R19.reuse, 0x2, R120 ;  /* 0x0000000213787825 */ /* 0x040fe400078e0278 */
[----:B------:R1:W-:Y:S04]  /*8f60*/  STS.U16 [R0+UR9+0x4100], R244 ;  /* 0x004100f400007988 */ /* 0x0003e80008000409 */
[----:B------:R-:W3:Y:S01]  /*8f70*/  @!P2 LDG.E.U16 R237, desc[UR20][R96.64] ;  /* 0x0000001460eda981 */ /* 0x000ee2000c1e1500 */
[----:B0-----:R-:W-:Y:S01]  /*8f80*/  PRMT R243, RZ, 0x7610, R243 ;  /* 0x00007610fff37816 */ /* 0x001fe200000000f3 */
[----:B------:R-:W-:-:S02]  /*8f90*/  IMAD.WIDE R124, R19, 0x2, R124 ;  /* 0x00000002137c7825 */ /* 0x000fc400078e027c */
[----:B------:R0:W-:Y:S01]  /*8fa0*/  STS.U16 [R0+UR9+0x4500], R245 ;  /* 0x004500f500007988 */ /* 0x0001e20008000409 */
[----:B-1----:R-:W-:-:S03]  /*8fb0*/  PRMT R244, RZ, 0x7610, R244 ;  /* 0x00007610fff47816 */ /* 0x002fc600000000f4 */
[----:B------:R-:W3:Y:S01]  /*8fc0*/  @!P2 LDG.E.U16 R238, desc[UR20][R100.64] ;  /* 0x0000001464eea981 */ /* 0x000ee2000c1e1500 */
[----:B------:R-:W-:-:S03]  /*8fd0*/  IMAD.WIDE R128, R19, 0x2, R128 ;  /* 0x0000000213807825 */ /* 0x000fc600078e0280 */
[----:B------:R1:W-:Y:S01]  /*8fe0*/  STS.U16 [R0+UR9+0x4900], R246 ;  /* 0x004900f600007988 */ /* 0x0003e20008000409 */
[----:B0-----:R-:W-:-:S03]  /*8ff0*/  PRMT R245, RZ, 0x7610, R245 ;  /* 0x00007610fff57816 */ /* 0x001fc600000000f5 */
[----:B------:R-:W3:Y:S01]  /*9000*/  @!P2 LDG.E.U16 R239, desc[UR20][R104.64] ;  /* 0x0000001468efa981 */ /* 0x000ee2000c1e1500 */
[----:B------:R-:W-:-:S03]  /*9010*/  IMAD.WIDE R134, R19, 0x2, R134 ;  /* 0x0000000213867825 */ /* 0x000fc600078e0286 */
        /* <DEDUP_REMOVED lines=24> */
[----:B------:R-:W3:Y:S01]  /*91a0*/  @!P2 LDG.E.U16 R246, desc[UR20][R134.64] ;  /* 0x0000001486f6a981 */ /* 0x000ee2000c1e1500 */
[----:B-1----:R-:W-:-:S03]  /*91b0*/  PRMT R252, RZ, 0x7610, R252 ;  /* 0x00007610fffc7816 */ /* 0x002fc600000000fc */
[----:B------:R-:W3:Y:S04]  /*91c0*/  @!P2 LDG.E.U16 R247, desc[UR20][R140.64] ;  /* 0x000000148cf7a981 */ /* 0x000ee8000c1e1500 */
[----:B------:R-:W3:Y:S04]  /*91d0*/  @!P2 LDG.E.U16 R248, desc[UR20][R146.64] ;  /* 0x0000001492f8a981 */ /* 0x000ee8000c1e1500 */
[----:B------:R-:W3:Y:S04]  /*91e0*/  @!P2 LDG.E.U16 R249, desc[UR20][R152.64] ;  /* 0x0000001498f9a981 */ /* 0x000ee8000c1e1500 */
[----:B------:R-:W3:Y:S04]  /*91f0*/  @!P2 LDG.E.U16 R250, desc[UR20][R158.64] ;  /* 0x000000149efaa981 */ /* 0x000ee8000c1e1500 */
[----:B------:R-:W3:Y:S04]  /*9200*/  @!P2 LDG.E.U16 R251, desc[UR20][R164.64] ;  /* 0x00000014a4fba981 */ /* 0x000ee8000c1e1500 */
[----:B------:R-:W3:Y:S04]  /*9210*/  @!P2 LDG.E.U16 R252, desc[UR20][R92.64] ;  /* 0x000000145cfca981 */ /* 0x000ee8000c1e1500 */
[----:B------:R0:W-:Y:S04]  /*9220*/  STS.U16 [R0+UR9+0x6500], R22 ;  /* 0x0065001600007988 */ /* 0x0001e80008000409 */
[----:B0-----:R0:W5:Y:S01]  /*9230*/  LDL.LU R0, [R1+0x104] ;  /* 0x0001040001007983 */ /* 0x0011620000300800 */
[----:B------:R-:W-:-:S05]  /*9240*/  LOP3.LUT R22, R2, 0x20, RZ, 0x3c, !PT ;  /* 0x0000002002167812 */ /* 0x000fca00078e3cff */
[----:B------:R1:W-:Y:S04]  /*9250*/  STS.U16 [R22+UR9+0x6900], R23 ;  /* 0x0069001716007988 */ /* 0x0003e80008000409 */
[----:B------:R-:W-:Y:S04]  /*9260*/  STS.U16 [R22+UR9+0x6d00], R24 ;  /* 0x006d001816007988 */ /* 0x000fe80008000409 */
[----:B------:R-:W-:Y:S01]  /*9270*/  STS.U16 [R22+UR9+0x7100], R25 ;  /* 0x0071001916007988 */ /* 0x000fe20008000409 */
[----:B-1----:R-:W-:-:S03]  /*9280*/  LOP3.LUT R23, R2, 0x40, RZ, 0x3c, !PT ;  /* 0x0000004002177812 */ /* 0x002fc600078e3cff */
[----:B------:R-:W-:Y:S04]  /*9290*/  STS.U16 [R22+UR9+0x7500], R26 ;  /* 0x0075001a16007988 */ /* 0x000fe80008000409 */
[----:B------:R-:W-:Y:S04]  /*92a0*/  STS.U16 [R22+UR9+0x7900], R27 ;  /* 0x0079001b16007988 */ /* 0x000fe80008000409 */
[----:B------:R1:W-:Y:S04]  /*92b0*/  STS.U16 [R22+UR9+0x7d00], R28 ;  /* 0x007d001c16007988 */ /* 0x0003e80008000409 */
[----:B--2---:R0:W-:Y:S04]  /*92c0*/  STS.U16 [R23+UR9+0x4200], R29 ;  /* 0x0042001d17007988 */ /* 0x0041e80008000409 */
[----:B------:R0:W-:Y:S04]  /*92d0*/  STS.U16 [R23+UR9+0x4600], R222 ;  /* 0x004600de17007988 */ /* 0x0001e80008000409 */
[----:B----4-:R0:W-:Y:S04]  /*92e0*/  STS.U16 [R23+UR9+0x4a00], R223 ;  /* 0x004a00df17007988 */ /* 0x0101e80008000409 */
[----:B------:R0:W-:Y:S04]  /*92f0*/  STS.U16 [R23+UR9+0x4e00], R224 ;  /* 0x004e00e017007988 */ /* 0x0001e80008000409 */
[----:B------:R0:W-:Y:S04]  /*9300*/  STS.U16 [R23+UR9+0x5200], R225 ;  /* 0x005200e117007988 */ /* 0x0001e80008000409 */
[----:B------:R0:W-:Y:S01]  /*9310*/  STS.U16 [R23+UR9+0x5600], R226 ;  /* 0x005600e217007988 */ /* 0x0001e20008000409 */
[----:B-1----:R-:W-:-:S03]  /*9320*/  LOP3.LUT R22, R2, 0x60, RZ, 0x3c, !PT ;  /* 0x0000006002167812 */ /* 0x002fc600078e3cff */
[----:B---3--:R0:W-:Y:S04]  /*9330*/  STS.U16 [R23+UR9+0x5a00], R227 ;  /* 0x005a00e317007988 */ /* 0x0081e80008000409 */
[----:B------:R0:W-:Y:S01]  /*9340*/  STS.U16 [R23+UR9+0x5e00], R228 ;  /* 0x005e00e417007988 */ /* 0x0001e20008000409 */
[----:B------:R-:W-:-:S04]  /*9350*/  ULEA UR11, UR18, UR9, 0x3 ;  /* 0x00000009120b7291 */ /* 0x000fc8000f8e18ff */
[----:B------:R-:W-:Y:S01]  /*9360*/  UIADD3 UR11, UPT, UPT, UR11, 0xc000, URZ ;  /* 0x0000c0000b0b7890 */ /* 0x000fe2000fffe0ff */
[----:B------:R0:W-:Y:S04]  /*9370*/  STS.U16 [R23+UR9+0x6200], R229 ;  /* 0x006200e517007988 */ /* 0x0001e80008000409 */
        /* <DEDUP_REMOVED lines=22> */
[----:B------:R0:W-:Y:S01]  /*94e0*/  STS.U16 [R22+UR9+0x7f00], R252 ;  /* 0x007f00fc16007988 */ /* 0x0001e20008000409 */
[----:B------:R1:W-:Y:S06]  /*94f0*/  MEMBAR.ALL.CTA ;  /* 0x0000000000007992 */ /* 0x0003ec0000008000 */
[----:B-1----:R-:W1:Y:S02]  /*9500*/  FENCE.VIEW.ASYNC.S ;  /* 0x00000000000073c6 */ /* 0x002e640000000000 */
[----:B-1----:R-:W-:Y:S06]  /*9510*/  BAR.SYNC.DEFER_BLOCKING 0x0 ;  /* 0x0000000000007b1d */ /* 0x002fec0000010000 */
[----:B------:R-:W-:Y:S05]  /*9520*/  @P0 BRA `(.L_x_9) ;  /* 0x00000000004c0947 */ /* 0x000fea0003800000 */
[----:B------:R-:W-:Y:S01]  /*9530*/  UMOV UR13, 0x40004040 ;  /* 0x40004040000d7882 */ /* 0x000fe20000000000 */
        /* <DEDUP_REMOVED lines=9> */
[----:B------:R1:W-:Y:S01]  /*95d0*/  UTCHMMA gdesc[UR12], gdesc[UR14], tmem[UR8], tmem[UR16], idesc[UR17], UPT ;  /* 0x00ff100e0c0075ea */ /* 0x0003e2000b800008 */
        /* <DEDUP_REMOVED lines=8> */
.L_x_9:
[----:B------:R-:W-:Y:S01]  /*9660*/  UIADD3 UR18, UPT, UPT, UR18, 0x1, URZ ;  /* 0x0000000112127890 */ /* 0x000fe2000fffe0ff */
[----:B-----5:R-:W-:Y:S01]  /*9670*/  VIADD R21, R21, 0xffffffff ;  /* 0xffffffff15157836 */ /* 0x020fe20000000000 */
[----:B------:R-:W-:Y:S02]  /*9680*/  UIADD3 UR19, UPT, UPT, UR19, -0x40, URZ ;  /* 0xffffffc013137890 */ /* 0x000fe4000fffe0ff */
[----:B------:R-:W-:Y:S02]  /*9690*/  UISETP.GT.AND UP1, UPT, UR18, 0x1, UPT ;  /* 0x000000011200788c */ /* 0x000fe4000bf24270 */
[----:B------:R-:W-:Y:S02]  /*96a0*/  ISETP.NE.U32.AND P2, PT, R21, RZ, PT ;  /* 0x000000ff1500720c */ /* 0x000fe40003f45070 */
[----:B-1----:R-:W-:Y:S02]  /*96b0*/  USEL UR4, URZ, 0x1, !UP1 ;  /* 0x00000001ff047887 */ /* 0x002fe4000c800000 */
[----:B------:R-:W-:-:S02]  /*96c0*/  USEL UR18, UR18, URZ, !UP1 ;  /* 0x000000ff12127287 */ /* 0x000fc4000c800000 */
[----:B------:R-:W-:-:S03]  /*96d0*/  ULOP3.LUT UR6, UR5, UR4, URZ, 0x3c, !UPT ;  /* 0x0000000405067292 */ /* 0x000fc6000f8e3cff */
[----:B------:R-:W-:-:S04]  /*96e0*/  UMOV UR4, UR5 ;  /* 0x0000000500047c82 */ /* 0x000fc80008000000 */
[----:B------:R-:W-:Y:S01]  /*96f0*/  UMOV UR5, UR6 ;  /* 0x0000000600057c82 */ /* 0x000fe20008000000 */
[----:B------:R-:W-:Y:S05]  /*9700*/  @P2 BRA `(.L_x_10) ;  /* 0xffffffdc00e42947 */ /* 0x000fea000383ffff */
.L_x_7:
[----:B0-----:R-:W2:Y:S01]  /*9710*/  LDL.LU R23, [R1] ;  /* 0x0000000001177983 */ /* 0x001ea20000300800 */
[----:B------:R-:W0:Y:S01]  /*9720*/  LDC R79, c[0x0][0x3b8] ;  /* 0x0000ee00ff4f7b82 */ /* 0x000e220000000800 */
[----:B------:R-:W1:Y:S01]  /*9730*/  LDCU UR5, c[0x0][0x3b4] ;  /* 0x00007680ff0577ac */ /* 0x000e620008000800 */
[----:B------:R-:W3:Y:S01]  /*9740*/  S2R R22, SR_TID.X ;  /* 0x0000000000167919 */ /* 0x000ee20000002100 */
[----:B------:R-:W4:Y:S01]  /*9750*/  LDCU.128 UR12, c[0x0][0x390] ;  /* 0x00007200ff0c77ac */ /* 0x000f220008000c00 */
[C---:B---3--:R-:W-:Y:S02]  /*9760*/  IMAD.SHL.U32 R84, R22.reuse, 0x10, RZ ;  /* 0x0000001016547824 */ /* 0x048fe400078e00ff */
[----:B------:R-:W-:Y:S01]  /*9770*/  IMAD.SHL.U32 R2, R22, 0x80, RZ ;  /* 0x0000008016027824 */ /* 0x000fe200078e00ff */
[----:B--2---:R-:W-:-:S13]  /*9780*/  ISETP.GE.AND P0, PT, R23, 0x40, PT ;  /* 0x000000401700780c */ /* 0x004fda0003f06270 */
[----:B01--4-:R-:W-:Y:S05]  /*9790*/  @!P0 BRA `(.L_x_11) ;  /* 0x0000000000108947 */ /* 0x013fea0003800000 */
[----:B------:R-:W-:-:S06]  /*97a0*/  USHF.L.U32 UR4, UR4, 0x1f, URZ ;  /* 0x0000001f04047899 */ /* 0x000fcc00080006ff */
[----:B------:R-:W-:-:S04]  /*97b0*/  IMAD.U32 R3, RZ, RZ, UR4 ;  /* 0x00000004ff037e24 */ /* 0x000fc8000f8e00ff */
[----:B------:R-:W0:Y:S02]  /*97c0*/  SYNCS.PHASECHK.TRANS64.TRYWAIT P0, [UR11], R3 ;  /* 0x00000003ff0075a7 */ /* 0x000e24000800110b */
[----:B0-----:R-:W-:Y:S05]  /*97d0*/  @!P0 BRA `(.L_x_12) ;  /* 0x0000002000648947 */ /* 0x001fea0003800000 */
.L_x_11:
[----:B------:R-:W2:Y:S04]  /*97e0*/  LDL.LU R73, [R1+0x4] ;  /* 0x0000040001497983 */ /* 0x000ea80000300800 */
[----:B------:R-:W3:Y:S04]  /*97f0*/  LDL.LU R72, [R1+0xc8] ;  /* 0x0000c80001487983 */ /* 0x000ee80000300800 */
[----:B------:R-:W4:Y:S04]  /*9800*/  LDL.LU R71, [R1+0xc4] ;  /* 0x0000c40001477983 */ /* 0x000f280000300800 */
[----:B------:R-:W5:Y:S04]  /*9810*/  LDL.LU R68, [R1+0xc0] ;  /* 0x0000c00001447983 */ /* 0x000f680000300800 */
[----:B------:R-:W5:Y:S04]  /*9820*/  LDL.LU R69, [R1+0xbc] ;  /* 0x0000bc0001457983 */ /* 0x000f680000300800 */
[----:B------:R-:W5:Y:S01]  /*9830*/  LDL.LU R70, [R1+0xb8] ;  /* 0x0000b80001467983 */ /* 0x000f620000300800 */
[----:B------:R-:W-:-:S02]  /*9840*/  LOP3.LUT R3, R2, 0x800, RZ, 0xc0, !PT ;  /* 0x0000080002037812 */ /* 0x000fc400078ec0ff */
[----:B------:R-:W-:Y:S01]  /*9850*/  LOP3.LUT R2, R84, 0xf0, RZ, 0xc0, !PT ;  /* 0x000000f054027812 */ /* 0x000fe200078ec0ff */
[----:B------:R-:W-:Y:S06]  /*9860*/  BAR.SYNC.DEFER_BLOCKING 0x0 ;  /* 0x0000000000007b1d */ /* 0x000fec0000010000 */
[----:B------:R-:W5:Y:S04]  /*9870*/  LDL.LU R91, [R1+0x100] ;  /* 0x00010000015b7983 */ /* 0x000f680000300800 */
[----:B------:R-:W5:Y:S04]  /*9880*/  LDL.LU R90, [R1+0xfc] ;  /* 0x0000fc00015a7983 */ /* 0x000f680000300800 */
[----:B------:R-:W5:Y:S04]  /*9890*/  LDL.LU R89, [R1+0xf8] ;  /* 0x0000f80001597983 */ /* 0x000f680000300800 */
[----:B------:R-:W5:Y:S01]  /*98a0*/  LDL.LU R88, [R1+0xf4] ;  /* 0x0000f40001587983 */ /* 0x000f620000300800 */
[----:B------:R-:W0:Y:S02]  /*98b0*/  @!P1 SYNCS.CCTL.IV [UR9+0xc000] ;  /* 0x00c00000ff0099b1 */ /* 0x000e240008000009 */
[----:B0-----:R-:W-:Y:S06]  /*98c0*/  BAR.SYNC.DEFER_BLOCKING 0x0 ;  /* 0x0000000000007b1d */ /* 0x001fec0000010000 */
[----:B------:R-:W-:Y:S01]  /*98d0*/  LDTM.16dp32bit_t0_t15.x64 R4, tmem[UR10] ;  /* 0x0000000a000479ee */ /* 0x000fe20008b00000 */
[----:B------:R-:W0:Y:S01]  /*98e0*/  LDTM.16dp32bit_t16_t31.x64 R4, tmem[UR10+0x40] ;  /* 0x0000400a000479ee */ /* 0x000e220008b20000 */
[----:B------:R-:W5:Y:S04]  /*98f0*/  LDL.LU R87, [R1+0xf0] ;  /* 0x0000f00001577983 */ /* 0x000f680000300800 */
[----:B------:R-:W5:Y:S01]  /*9900*/  LDL.LU R86, [R1+0xec] ;  /* 0x0000ec0001567983 */ /* 0x000f620000300800 */
[----:B------:R-:W1:Y:S01]  /*9910*/  @!P1 SYNCS.CCTL.IV [UR9+0xc008] ;  /* 0x00c00800ff0099b1 */ /* 0x000e620008000009 */
[----:B------:R-:W-:Y:S01]  /*9920*/  NOP ;  /* 0x0000000000007918 */ /* 0x000fe20000000000 */
[----:B0-----:R-:W-:-:S02]  /*9930*/  F2FP.BF16.F32.PACK_AB R4, R6, R4 ;  /* 0x000000040604723e */ /* 0x001fc400000010ff */
[----:B------:R-:W-:Y:S02]  /*9940*/  F2FP.BF16.F32.PACK_AB R6, R14, R12 ;  /* 0x0000000c0e06723e */ /* 0x000fe400000010ff */
[----:B------:R-:W-:Y:S02]  /*9950*/  F2FP.BF16.F32.PACK_AB R20, R22, R20 ;  /* 0x000000141614723e */ /* 0x000fe400000010ff */
[----:B------:R-:W-:Y:S02]  /*9960*/  F2FP.BF16.F32.PACK_AB R22, R30, R28 ;  /* 0x0000001c1e16723e */ /* 0x000fe400000010ff */
[C---:B--2---:R-:W-:Y:S01]  /*9970*/  ISETP.GE.AND P0, PT, R73.reuse, UR14, PT ;  /* 0x0000000e49007c0c */ /* 0x044fe2000bf06270 */
[----:B------:R-:W-:Y:S01]  /*9980*/  IMAD R80, R73, UR5, RZ ;  /* 0x0000000549507c24 */ /* 0x000fe2000f8e02ff */
[----:B------:R-:W-:Y:S01]  /*9990*/  IADD3 R73, PT, PT, R2, UR9, R3 ;  /* 0x0000000902497c10 */ /* 0x000fe2000fffe003 */
[----:B------:R-:W-:Y:S01]  /*99a0*/  IMAD R3, R0, R79, RZ ;  /* 0x0000004f00037224 */ /* 0x000fe200078e02ff */
[----:B---3--:R-:W-:-:S02]  /*99b0*/  ISETP.LT.AND P2, PT, R72, UR15, !P0 ;  /* 0x0000000f48007c0c */ /* 0x008fc4000c741270 */
[C---:B------:R-:W-:Y:S02]  /*99c0*/  LEA R78, P6, R80.reuse, UR12, 0x1 ;  /* 0x0000000c504e7c11 */ /* 0x040fe4000f8c08ff */
[----:B----4-:R-:W-:Y:S02]  /*99d0*/  ISETP.LT.AND P4, PT, R71, UR15, !P0 ;  /* 0x0000000f47007c0c */ /* 0x010fe4000c781270 */
[----:B------:R-:W-:Y:S02]  /*99e0*/  LEA.HI.X.SX32 R80, R80, UR13, 0x1, P6 ;  /* 0x0000000d50507c11 */ /* 0x000fe4000b0f0eff */
[----:B-----5:R-:W-:Y:S02]  /*99f0*/  ISETP.LT.AND P3, PT, R68, UR15, !P0 ;  /* 0x0000000f44007c0c */ /* 0x020fe4000c761270 */
[----:B------:R-:W0:Y:S01]  /*9a00*/  S2R R68, SR_TID.X ;  /* 0x0000000000447919 */ /* 0x000e220000002100 */
[----:B------:R-:W-:Y:S02]  /*9a10*/  LEA R2, P1, R3, R78, 0x1 ;  /* 0x0000004e03027211 */ /* 0x000fe400078208ff */
[----:B------:R-:W-:Y:S01]  /*9a20*/  ISETP.LT.AND P5, PT, R69, UR15, !P0 ;  /* 0x0000000f45007c0c */ /* 0x000fe2000c7a1270 */
[----:B------:R-:W-:Y:S01]  /*9a30*/  IMAD R69, R79, 0x2, R3 ;  /* 0x000000024f457824 */ /* 0x000fe200078e0203 */
[----:B------:R-:W-:-:S02]  /*9a40*/  LEA.HI.X.SX32 R3, R3, R80, 0x1, P1 ;  /* 0x0000005003037211 */ /* 0x000fc400008f0eff */
[----:B------:R-:W-:Y:S02]  /*9a50*/  ISETP.LT.AND P6, PT, R70, UR15, !P0 ;  /* 0x0000000f46007c0c */ /* 0x000fe4000c7c1270 */
[----:B------:R-:W-:Y:S01]  /*9a60*/  LEA R72, P1, R69, R78, 0x1 ;  /* 0x0000004e45487211 */ /* 0x000fe200078208ff */
[----:B------:R-:W-:Y:S01]  /*9a70*/  IMAD R71, R79, 0x2, R69 ;  /* 0x000000024f477824 */ /* 0x000fe200078e0245 */
[----:B------:R-:W-:Y:S02]  /*9a80*/  F2FP.BF16.F32.PACK_AB R70, R15, R13 ;  /* 0x0000000d0f46723e */ /* 0x000fe400000010ff */
[----:B------:R-:W-:Y:S01]  /*9a90*/  F2FP.BF16.F32.PACK_AB R13, R43, R41 ;  /* 0x000000292b0d723e */ /* 0x000fe200000010ff */
[----:B0-----:R-:W-:-:S05]  /*9aa0*/  IMAD.SHL.U32 R68, R68, 0x8, RZ ;  /* 0x0000000844447824 */ /* 0x001fca00078e00ff */
[----:B------:R-:W-:-:S05]  /*9ab0*/  LOP3.LUT R68, R68, 0x300, RZ, 0xc0, !PT ;  /* 0x0000030044447812 */ /* 0x000fca00078ec0ff */
[----:B------:R-:W-:Y:S01]  /*9ac0*/  IMAD.IADD R85, R68, 0x1, R73 ;  /* 0x0000000144557824 */ /* 0x000fe200078e0249 */
[----:B------:R-:W-:Y:S02]  /*9ad0*/  LEA.HI.X.SX32 R73, R69, R80, 0x1, P1 ;  /* 0x0000005045497211 */ /* 0x000fe400008f0eff */
[----:B------:R-:W-:Y:S02]  /*9ae0*/  F2FP.BF16.F32.PACK_AB R68, R7, R5 ;  /* 0x000000050744723e */ /* 0x000fe400000010ff */
[----:B------:R-:W-:Y:S02]  /*9af0*/  F2FP.BF16.F32.PACK_AB R69, R11, R9 ;  /* 0x000000090b45723e */ /* 0x000fe400000010ff */
[----:B------:R-:W-:Y:S02]  /*9b00*/  F2FP.BF16.F32.PACK_AB R5, R10, R8 ;  /* 0x000000080a05723e */ /* 0x000fe400000010ff */
[----:B------:R-:W-:Y:S02]  /*9b10*/  F2FP.BF16.F32.PACK_AB R11, R35, R33 ;  /* 0x00000021230b723e */ /* 0x000fe400000010ff */
[----:B------:R-:W-:Y:S01]  /*9b20*/  F2FP.BF16.F32.PACK_AB R8, R23, R21 ;  /* 0x000000151708723e */ /* 0x000fe200000010ff */
[----:B------:R-:W2:Y:S01]  /*9b30*/  LDL.LU R35, [R1+0xe8] ;  /* 0x0000e80001237983 */ /* 0x000ea20000300800 */
[----:B------:R-:W-:-:S03]  /*9b40*/  F2FP.BF16.F32.PACK_AB R23, R34, R32 ;  /* 0x000000202217723e */ /* 0x000fc600000010ff */
[----:B------:R-:W3:Y:S04]  /*9b50*/  LDL.LU R41, [R1+0xe4] ;  /* 0x0000e40001297983 */ /* 0x000ee80000300800 */
[----:B------:R-:W4:Y:S01]  /*9b60*/  LDL.LU R34, [R1+0xe0] ;  /* 0x0000e00001227983 */ /* 0x000f220000300800 */
[----:B------:R-:W-:Y:S01]  /*9b70*/  LEA R74, P1, R71, R78, 0x1 ;  /* 0x0000004e474a7211 */ /* 0x000fe200078208ff */
[----:B------:R-:W-:Y:S01]  /*9b80*/  IMAD R77, R79, 0x2, R71 ;  /* 0x000000024f4d7824 */ /* 0x000fe200078e0247 */
[----:B------:R-:W-:Y:S02]  /*9b90*/  F2FP.BF16.F32.PACK_AB R7, R18, R16 ;  /* 0x000000101207723e */ /* 0x000fe400000010ff */
[----:B------:R-:W-:Y:S02]  /*9ba0*/  LEA.HI.X.SX32 R75, R71, R80, 0x1, P1 ;  /* 0x00000050474b7211 */ /* 0x000fe400008f0eff */
[----:B------:R-:W-:Y:S01]  /*9bb0*/  F2FP.BF16.F32.PACK_AB R71, R19, R17 ;  /* 0x000000111347723e */ /* 0x000fe200000010ff */
[----:B-1----:R-:W-:Y:S04]  /*9bc0*/  STS.128 [R85], R4 ;  /* 0x0000000455007388 */ /* 0x002fe80000000c00 */
[----:B------:R-:W-:Y:S01]  /*9bd0*/  STS.128 [R85+0x400], R68 ;  /* 0x0004004455007388 */ /* 0x000fe20000000c00 */
[----:B------:R-:W-:Y:S01]  /*9be0*/  LEA R76, P1, R77, R78, 0x1 ;  /* 0x0000004e4d4c7211 */ /* 0x000fe200078208ff */
[----:B------:R-:W-:-:S03]  /*9bf0*/  IMAD R81, R79, 0x2, R77 ;  /* 0x000000024f517824 */ /* 0x000fc600078e024d */
[----:B------:R-:W-:Y:S02]  /*9c00*/  LEA.HI.X.SX32 R77, R77, R80, 0x1, P1 ;  /* 0x000000504d4d7211 */ /* 0x000fe400008f0eff */
[----:B------:R-:W-:-:S04]  /*9c10*/  LEA R82, P1, R81, R78, 0x1 ;  /* 0x0000004e51527211 */ /* 0x000fc800078208ff */
[----:B------:R-:W-:Y:S02]  /*9c20*/  LEA.HI.X.SX32 R83, R81, R80, 0x1, P1 ;  /* 0x0000005051537211 */ /* 0x000fe400008f0eff */
[----:B------:R-:W-:Y:S02]  /*9c30*/  ISETP.LT.AND P1, PT, R0, UR15, !P0 ;  /* 0x0000000f00007c0c */ /* 0x000fe4000c721270 */
[----:B------:R-:W-:Y:S01]  /*9c40*/  LOP3.LUT R0, R84, 0x7f0, RZ, 0xc0, !PT ;  /* 0x000007f054007812 */ /* 0x000fe200078ec0ff */
[----:B------:R-:W-:Y:S01]  /*9c50*/  BAR.SYNC.DEFER_BLOCKING 0x0 ;  /* 0x0000000000007b1d */ /* 0x000fe20000010000 */
[----:B------:R-:W-:Y:S02]  /*9c60*/  F2FP.BF16.F32.PACK_AB R21, R26, R24 ;  /* 0x000000181a15723e */ /* 0x000fe400000010ff */
[----:B------:R-:W-:-:S03]  /*9c70*/  F2FP.BF16.F32.PACK_AB R9, R27, R25 ;  /* 0x000000191b09723e */ /* 0x000fc600000010ff */
[----:B------:R-:W0:Y:S04]  /*9c80*/  LDS.128 R4, [R0+UR9] ;  /* 0x0000000900047984 */ /* 0x000e280008000c00 */
[----:B------:R-:W-:Y:S01]  /*9c90*/  LDS.128 R24, [R0+UR9+0x800] ;  /* 0x0008000900187984 */ /* 0x000fe20008000c00 */
[----:B------:R-:W-:Y:S01]  /*9ca0*/  BAR.SYNC.DEFER_BLOCKING 0x0 ;  /* 0x0000000000007b1d */ /* 0x000fe20000010000 */
[----:B------:R-:W-:-:S05]  /*9cb0*/  F2FP.BF16.F32.PACK_AB R10, R31, R29 ;  /* 0x0000001d1f0a723e */ /* 0x000fca00000010ff */
[----:B------:R-:W-:Y:S04]  /*9cc0*/  STS.128 [R85], R20 ;  /* 0x0000001455007388 */ /* 0x000fe80000000c00 */
[----:B------:R-:W-:Y:S01]  /*9cd0*/  STS.128 [R85+0x400], R8 ;  /* 0x0004000855007388 */ /* 0x000fe20000000c00 */
[----:B------:R-:W-:Y:S01]  /*9ce0*/  BAR.SYNC.DEFER_BLOCKING 0x0 ;  /* 0x0000000000007b1d */ /* 0x000fe20000010000 */
[----:B------:R-:W-:Y:S02]  /*9cf0*/  F2FP.BF16.F32.PACK_AB R36, R38, R36 ;  /* 0x000000242624723e */ /* 0x000fe400000010ff */
[----:B------:R-:W-:-:S03]  /*9d00*/  F2FP.BF16.F32.PACK_AB R12, R39, R37 ;  /* 0x00000025270c723e */ /* 0x000fc600000010ff */
[----:B------:R-:W1:Y:S04]  /*9d10*/  LDS.128 R20, [R0+UR9] ;  /* 0x0000000900147984 */ /* 0x000e680008000c00 */
[----:B------:R-:W-:Y:S01]  /*9d20*/  LDS.128 R8, [R0+UR9+0x800] ;  /* 0x0008000900087984 */ /* 0x000fe20008000c00 */
[----:B------:R-:W-:Y:S02]  /*9d30*/  F2FP.BF16.F32.PACK_AB R37, R42, R40 ;  /* 0x000000282a25723e */ /* 0x000fe400000010ff */
[----:B------:R-:W-:Y:S02]  /*9d40*/  F2FP.BF16.F32.PACK_AB R38, R46, R44 ;  /* 0x0000002c2e26723e */ /* 0x000fe400000010ff */
[----:B------:R-:W-:Y:S02]  /*9d50*/  F2FP.BF16.F32.PACK_AB R14, R47, R45 ;  /* 0x0000002d2f0e723e */ /* 0x000fe400000010ff */
[----:B------:R-:W-:Y:S01]  /*9d60*/  F2FP.BF16.F32.PACK_AB R15, R51, R49 ;  /* 0x00000031330f723e */ /* 0x000fe200000010ff */
[----:B------:R-:W-:Y:S01]  /*9d70*/  BAR.SYNC.DEFER_BLOCKING 0x0 ;  /* 0x0000000000007b1d */ /* 0x000fe20000010000 */
[----:B------:R-:W-:-:S02]  /*9d80*/  F2FP.BF16.F32.PACK_AB R39, R50, R48 ;  /* 0x000000303227723e */ /* 0x000fc400000010ff */
[----:B------:R-:W-:Y:S02]  /*9d90*/  F2FP.BF16.F32.PACK_AB R52, R54, R52 ;  /* 0x000000343634723e */ /* 0x000fe400000010ff */
[----:B------:R-:W-:Y:S02]  /*9da0*/  F2FP.BF16.F32.PACK_AB R16, R55, R53 ;  /* 0x000000353710723e */ /* 0x000fe400000010ff */
[----:B------:R-:W-:Y:S02]  /*9db0*/  F2FP.BF16.F32.PACK_AB R17, R59, R57 ;  /* 0x000000393b11723e */ /* 0x000fe400000010ff */
[----:B------:R-:W-:Y:S02]  /*9dc0*/  F2FP.BF16.F32.PACK_AB R18, R63, R61 ;  /* 0x0000003d3f12723e */ /* 0x000fe400000010ff */
[----:B------:R-:W-:Y:S01]  /*9dd0*/  F2FP.BF16.F32.PACK_AB R19, R67, R65 ;  /* 0x000000414313723e */ /* 0x000fe200000010ff */
[----:B------:R-:W-:Y:S01]  /*9de0*/  IMAD R81, R79, 0x2, R81 ;  /* 0x000000024f517824 */ /* 0x000fe200078e0251 */
[----:B0-----:R-:W-:Y:S01]  /*9df0*/  PRMT R32, R4, 0x7632, R32 ;  /* 0x0000763204207816 */ /* 0x001fe20000000020 */
[----:B------:R-:W5:Y:S04]  /*9e00*/  LDL.LU R40, [R1+0xdc] ;  /* 0x0000dc0001287983 */ /* 0x000f680000300800 */
[----:B------:R0:W-:Y:S04]  /*9e10*/  STS.128 [R85], R36 ;  /* 0x0000002455007388 */ /* 0x0001e80000000c00 */
[----:B------:R-:W-:Y:S01]  /*9e20*/  STS.128 [R85+0x400], R12 ;  /* 0x0004000c55007388 */ /* 0x000fe20000000c00 */
[----:B------:R-:W-:Y:S01]  /*9e30*/  BAR.SYNC.DEFER_BLOCKING 0x0 ;  /* 0x0000000000007b1d */ /* 0x000fe20000010000 */
[----:B------:R-:W-:-:S02]  /*9e40*/  F2FP.BF16.F32.PACK_AB R53, R58, R56 ;  /* 0x000000383a35723e */ /* 0x000fc400000010ff */
[----:B------:R-:W-:-:S03]  /*9e50*/  F2FP.BF16.F32.PACK_AB R54, R62, R60 ;  /* 0x0000003c3e36723e */ /* 0x000fc600000010ff */
[----:B------:R-:W1:Y:S04]  /*9e60*/  LDS.128 R12, [R0+UR9] ;  /* 0x00000009000c7984 */ /* 0x000e680008000c00 */
[----:B------:R-:W-:Y:S01]  /*9e70*/  LDS.128 R28, [R0+UR9+0x800] ;  /* 0x00080009001c7984 */ /* 0x000fe20008000c00 */
[----:B------:R-:W-:Y:S01]  /*9e80*/  BAR.SYNC.DEFER_BLOCKING 0x0 ;  /* 0x0000000000007b1d */ /* 0x000fe20000010000 */
[----:B------:R-:W-:-:S05]  /*9e90*/  F2FP.BF16.F32.PACK_AB R55, R66, R64 ;  /* 0x000000404237723e */ /* 0x000fca00000010ff */
[----:B------:R-:W-:Y:S04]  /*9ea0*/  STS.128 [R85], R52 ;  /* 0x0000003455007388 */ /* 0x000fe80000000c00 */
[----:B------:R1:W-:Y:S01]  /*9eb0*/  STS.128 [R85+0x400], R16 ;  /* 0x0004001055007388 */ /* 0x0003e20000000c00 */
[----:B------:R-:W-:Y:S01]  /*9ec0*/  BAR.SYNC.DEFER_BLOCKING 0x0 ;  /* 0x0000000000007b1d */ /* 0x000fe20000010000 */
[----:B0-----:R-:W-:Y:S01]  /*9ed0*/  PRMT R38, R5, 0x7632, R38 ;  /* 0x0000763205267816 */ /* 0x001fe20000000026 */
[----:B-1----:R-:W-:-:S04]  /*9ee0*/  IMAD R19, R79, 0x2, R81 ;  /* 0x000000024f137824 */ /* 0x002fc800078e0251 */
[----:B------:R-:W-:Y:S04]  /*9ef0*/  @P1 STG.E.U16 desc[UR20][R2.64], R4 ;  /* 0x0000000402001986 */ /* 0x000fe8000c101514 */
[----:B------:R0:W-:Y:S04]  /*9f00*/  @P2 STG.E.U16 desc[UR20][R72.64], R32 ;  /* 0x0000002048002986 */ /* 0x0001e8000c101514 */
[----:B------:R1:W-:Y:S04]  /*9f10*/  @P4 STG.E.U16 desc[UR20][R74.64], R5 ;  /* 0x000000054a004986 */ /* 0x0003e8000c101514 */
[----:B------:R1:W-:Y:S01]  /*9f20*/  @P3 STG.E.U16 desc[UR20][R76.64], R38 ;  /* 0x000000264c003986 */ /* 0x0003e2000c101514 */
[----:B------:R-:W-:-:S03]  /*9f30*/  LEA R16, P3, R81, R78, 0x1 ;  /* 0x0000004e51107211 */ /* 0x000fc600078608ff */
[----:B------:R1:W-:Y:S01]  /*9f40*/  @P5 STG.E.U16 desc[UR20][R82.64], R6 ;  /* 0x0000000652005986 */ /* 0x0003e2000c101514 */
[----:B------:R-:W-:Y:S02]  /*9f50*/  LEA.HI.X.SX32 R17, R81, R80, 0x1, P3 ;  /* 0x0000005051117211 */ /* 0x000fe400018f0eff */
[----:B0-----:R-:W-:Y:S01]  /*9f60*/  PRMT R32, R6, 0x7632, R32 ;  /* 0x0000763206207816 */ /* 0x001fe20000000020 */
[----:B-1----:R-:W-:Y:S01]  /*9f70*/  IMAD R5, R79, 0x2, R19 ;  /* 0x000000024f057824 */ /* 0x002fe200078e0213 */
[----:B------:R-:W-:Y:S02]  /*9f80*/  LEA R2, P5, R19, R78, 0x1 ;  /* 0x0000004e13027211 */ /* 0x000fe400078a08ff */
[----:B------:R-:W-:Y:S01]  /*9f90*/  ISETP.LT.AND P1, PT, R91, UR15, !P0 ;  /* 0x0000000f5b007c0c */ /* 0x000fe2000c721270 */
[----:B------:R0:W-:Y:S01]  /*9fa0*/  @P6 STG.E.U16 desc[UR20][R16.64], R32 ;  /* 0x0000002010006986 */ /* 0x0001e2000c101514 */
[----:B------:R-:W-:Y:S01]  /*9fb0*/  LEA.HI.X.SX32 R3, R19, R80, 0x1, P5 ;  /* 0x0000005013037211 */ /* 0x000fe200028f0eff */
[----:B------:R-:W-:Y:S01]  /*9fc0*/  IMAD R19, R79, 0x2, R5 ;  /* 0x000000024f137824 */ /* 0x000fe200078e0205 */
[----:B------:R-:W-:Y:S01]  /*9fd0*/  ISETP.LT.AND P2, PT, R90, UR15, !P0 ;  /* 0x0000000f5a007c0c */ /* 0x000fe2000c741270 */
[----:B------:R-:W5:Y:S01]  /*9fe0*/  LDL.LU R38, [R1+0xd8] ;  /* 0x0000d80001267983 */ /* 0x000f620000300800 */
[----:B------:R-:W-:Y:S01]  /*9ff0*/  LEA R4, P6, R5, R78, 0x1 ;  /* 0x0000004e05047211 */ /* 0x000fe200078c08ff */
[----:B------:R-:W-:Y:S01]  /*a000*/  IMAD R33, R79, 0x2, R19 ;  /* 0x000000024f217824 */ /* 0x000fe200078e0213 */
[----:B------:R-:W-:Y:S01]  /*a010*/  ISETP.LT.AND P4, PT, R89, UR15, !P0 ;  /* 0x0000000f59007c0c */ /* 0x000fe2000c781270 */
[----:B------:R-:W5:Y:S01]  /*a020*/  LDL.LU R37, [R1+0xd4] ;  /* 0x0000d40001257983 */ /* 0x000f620000300800 */
[----:B------:R-:W-:-:S02]  /*a030*/  LEA.HI.X.SX32 R5, R5, R80, 0x1, P6 ;  /* 0x0000005005057211 */ /* 0x000fc400030f0eff */
[----:B------:R-:W-:Y:S02]  /*a040*/  LEA R18, P6, R19, R78, 0x1 ;  /* 0x0000004e13127211 */ /* 0x000fe400078c08ff */
[----:B------:R-:W-:Y:S02]  /*a050*/  ISETP.LT.AND P3, PT, R88, UR15, !P0 ;  /* 0x0000000f58007c0c */ /* 0x000fe4000c761270 */
[----:B------:R-:W-:Y:S01]  /*a060*/  PRMT R6, R7, 0x7632, R6 ;  /* 0x0000763207067816 */ /* 0x000fe20000000006 */
[----:B------:R-:W-:Y:S01]  /*a070*/  @P1 STG.E.U16 desc[UR20][R2.64], R7 ;  /* 0x0000000702001986 */ /* 0x000fe2000c101514 */
[----:B------:R-:W-:Y:S02]  /*a080*/  LEA.HI.X.SX32 R19, R19, R80, 0x1, P6 ;  /* 0x0000005013137211 */ /* 0x000fe400030f0eff */
[C---:B0-----:R-:W-:Y:S01]  /*a090*/  LEA R16, P6, R33.reuse, R78, 0x1 ;  /* 0x0000004e21107211 */ /* 0x041fe200078c08ff */
[----:B------:R0:W-:Y:S03]  /*a0a0*/  @P2 STG.E.U16 desc[UR20][R4.64], R6 ;  /* 0x0000000604002986 */ /* 0x0001e6000c101514 */
[----:B------:R-:W-:Y:S01]  /*a0b0*/  LEA.HI.X.SX32 R17, R33, R80, 0x1, P6 ;  /* 0x0000005021117211 */ /* 0x000fe200030f0eff */
[----:B------:R1:W-:Y:S04]  /*a0c0*/  @P4 STG.E.U16 desc[UR20][R18.64], R20 ;  /* 0x0000001412004986 */ /* 0x0003e8000c101514 */
[----:B------:R-:W5:Y:S01]  /*a0d0*/  LDL.LU R36, [R1+0xd0] ;  /* 0x0000d00001247983 */ /* 0x000f620000300800 */
[----:B0-----:R-:W-:-:S05]  /*a0e0*/  PRMT R5, R20, 0x7632, R5 ;  /* 0x0000763214057816 */ /* 0x001fca0000000005 */
[----:B------:R0:W-:Y:S01]  /*a0f0*/  @P3 STG.E.U16 desc[UR20][R16.64], R5 ;  /* 0x0000000510003986 */ /* 0x0001e2000c101514 */
[----:B----4-:R-:W-:-:S03]  /*a100*/  ISETP.LT.AND P3, PT, R34, UR15, !P0 ;  /* 0x0000000f22007c0c */ /* 0x010fc6000c761270 */
[----:B------:R-:W4:Y:S04]  /*a110*/  LDL.LU R34, [R1+0xcc] ;  /* 0x0000cc0001227983 */ /* 0x000f280000300800 */
[----:B------:R-:W4:Y:S01]  /*a120*/  LDL.LU R32, [R1+0xb4] ;  /* 0x0000b40001207983 */ /* 0x000f220000300800 */
[----:B--2---:R-:W-:Y:S01]  /*a130*/  ISETP.LT.AND P2, PT, R35, UR15, !P0 ;  /* 0x0000000f23007c0c */ /* 0x004fe2000c741270 */
[----:B------:R-:W-:Y:S01]  /*a140*/  IMAD R35, R79, 0x2, R33 ;  /* 0x000000024f237824 */ /* 0x000fe200078e0221 */
[----:B------:R-:W-:Y:S01]  /*a150*/  ISETP.LT.AND P5, PT, R87, UR15, !P0 ;  /* 0x0000000f57007c0c */ /* 0x000fe2000c7a1270 */
[----:B-1----:R-:W2:Y:S02]  /*a160*/  LDL.LU R20, [R1+0xb0] ;  /* 0x0000b00001147983 */ /* 0x002ea40000300800 */
[----:B------:R-:W-:Y:S01]  /*a170*/  IMAD R7, R79, 0x2, R35 ;  /* 0x000000024f077824 */ /* 0x000fe200078e0223 */
[----:B------:R-:W-:Y:S01]  /*a180*/  LEA R2, P6, R35, R78, 0x1 ;  /* 0x0000004e23027211 */ /* 0x000fe200078c08ff */
[----:B------:R-:W2:Y:S01]  /*a190*/  LDL.LU R18, [R1+0xac] ;  /* 0x0000ac0001127983 */ /* 0x000ea20000300800 */
[----:B------:R-:W-:Y:S01]  /*a1a0*/  ISETP.LT.AND P1, PT, R86, UR15, !P0 ;  /* 0x0000000f56007c0c */ /* 0x000fe2000c721270 */
[----:B------:R-:W-:Y:S01]  /*a1b0*/  IMAD R33, R79, 0x2, R7 ;  /* 0x000000024f217824 */ /* 0x000fe200078e0207 */
[----:B------:R-:W-:-:S02]  /*a1c0*/  LEA.HI.X.SX32 R3, R35, R80, 0x1, P6 ;  /* 0x0000005023037211 */ /* 0x000fc400030f0eff */
[----:B------:R-:W-:Y:S01]  /*a1d0*/  LEA R4, P6, R7, R78, 0x1 ;  /* 0x0000004e07047211 */ /* 0x000fe200078c08ff */
[----:B------:R-:W-:Y:S01]  /*a1e0*/  IMAD R19, R79, 0x2, R33 ;  /* 0x000000024f137824 */ /* 0x000fe200078e0221 */
[----:B0-----:R-:W-:Y:S01]  /*a1f0*/  PRMT R17, R21, 0x7632, R17 ;  /* 0x0000763215117816 */ /* 0x001fe20000000011 */
[----:B------:R-:W2:Y:S01]  /*a200*/  LDL.LU R35, [R1+0xa8] ;  /* 0x0000a80001237983 */ /* 0x000ea20000300800 */
[----:B------:R-:W-:Y:S02]  /*a210*/  LEA.HI.X.SX32 R5, R7, R80, 0x1, P6 ;  /* 0x0000005007057211 */ /* 0x000fe400030f0eff */
[----:B------:R-:W-:Y:S01]  /*a220*/  LEA R6, P6, R33, R78, 0x1 ;  /* 0x0000004e21067211 */ /* 0x000fe200078c08ff */
[----:B------:R0:W-:Y:S01]  /*a230*/  @P5 STG.E.U16 desc[UR20][R2.64], R21 ;  /* 0x0000001502005986 */ /* 0x0001e2000c101514 */
[----:B---3--:R-:W-:Y:S02]  /*a240*/  ISETP.LT.AND P4, PT, R41, UR15, !P0 ;  /* 0x0000000f29007c0c */ /* 0x008fe4000c781270 */
[----:B------:R-:W-:-:S02]  /*a250*/  LEA.HI.X.SX32 R7, R33, R80, 0x1, P6 ;  /* 0x0000005021077211 */ /* 0x000fc400030f0eff */
[----:B------:R-:W-:Y:S01]  /*a260*/  LEA R16, P6, R19, R78, 0x1 ;  /* 0x0000004e13107211 */ /* 0x000fe200078c08ff */
[----:B------:R1:W-:Y:S01]  /*a270*/  @P1 STG.E.U16 desc[UR20][R4.64], R17 ;  /* 0x0000001104001986 */ /* 0x0003e2000c101514 */
[----:B0-----:R-:W-:Y:S02]  /*a280*/  IMAD R3, R79, 0x2, R19 ;  /* 0x000000024f037824 */ /* 0x001fe400078e0213 */
[----:B-1----:R-:W-:-:S03]  /*a290*/  LEA.HI.X.SX32 R17, R19, R80, 0x1, P6 ;  /* 0x0000005013117211 */ /* 0x002fc600030f0eff */
[----:B------:R-:W-:Y:S01]  /*a2a0*/  LEA R2, P6, R3, R78, 0x1 ;  /* 0x0000004e03027211 */ /* 0x000fe200078c08ff */
[----:B------:R-:W-:Y:S01]  /*a2b0*/  IMAD R19, R79, 0x2, R3 ;  /* 0x000000024f137824 */ /* 0x000fe200078e0203 */
[----:B------:R-:W-:Y:S02]  /*a2c0*/  PRMT R5, R22, 0x7632, R5 ;  /* 0x0000763216057816 */ /* 0x000fe40000000005 */
[----:B------:R-:W-:Y:S01]  /*a2d0*/  LEA.HI.X.SX32 R3, R3, R80, 0x1, P6 ;  /* 0x0000005003037211 */ /* 0x000fe200030f0eff */
[----:B------:R-:W-:Y:S01]  /*a2e0*/  @P2 STG.E.U16 desc[UR20][R6.64], R22 ;  /* 0x0000001606002986 */ /* 0x000fe2000c101514 */
[----:B------:R-:W-:-:S03]  /*a2f0*/  LEA R4, P6, R19, R78, 0x1 ;  /* 0x0000004e13047211 */ /* 0x000fc600078c08ff */
[----:B------:R0:W-:Y:S04]  /*a300*/  @P4 STG.E.U16 desc[UR20][R16.64], R5 ;  /* 0x0000000510004986 */ /* 0x0001e8000c101514 */
[----:B------:R-:W-:Y:S01]  /*a310*/  @P3 STG.E.U16 desc[UR20][R2.64], R23 ;  /* 0x0000001702003986 */ /* 0x000fe2000c101514 */
[----:B0-----:R-:W-:Y:S02]  /*a320*/  PRMT R17, R23, 0x7632, R17 ;  /* 0x0000763217117816 */ /* 0x001fe40000000011 */
[----:B------:R-:W-:Y:S02]  /*a330*/  LEA.HI.X.SX32 R5, R19, R80, 0x1, P6 ;  /* 0x0000005013057211 */ /* 0x000fe400030f0eff */
[----:B-----5:R-:W-:-:S13]  /*a340*/  ISETP.LT.AND P5, PT, R40, UR15, !P0 ;  /* 0x0000000f28007c0c */ /* 0x020fda000c7a1270 */
[----:B------:R0:W-:Y:S01]  /*a350*/  @P5 STG.E.U16 desc[UR20][R4.64], R17 ;  /* 0x0000001104005986 */ /* 0x0001e2000c101514 */
[----:B----4-:R-:W-:-:S03]  /*a360*/  ISETP.LT.AND P3, PT, R34, UR15, !P0 ;  /* 0x0000000f22007c0c */ /* 0x010fc6000c761270 */
[----:B------:R-:W3:Y:S01]  /*a370*/  LDL.LU R34, [R1+0xa4] ;  /* 0x0000a40001227983 */ /* 0x000ee20000300800 */
[----:B------:R-:W-:-:S03]  /*a380*/  ISETP.LT.AND P5, PT, R32, UR15, !P0 ;  /* 0x0000000f20007c0c */ /* 0x000fc6000c7a1270 */
[----:B------:R-:W4:Y:S04]  /*a390*/  LDL.LU R33, [R1+0xa0] ;  /* 0x0000a00001217983 */ /* 0x000f280000300800 */
[----:B------:R-:W5:Y:S01]  /*a3a0*/  LDL.LU R32, [R1+0x9c] ;  /* 0x00009c0001207983 */ /* 0x000f620000300800 */
[----:B------:R-:W-:Y:S01]  /*a3b0*/  IMAD R7, R79, 0x2, R19 ;  /* 0x000000024f077824 */ /* 0x000fe200078e0213 */
[----:B------:R-:W-:Y:S02]  /*a3c0*/  ISETP.LT.AND P1, PT, R38, UR15, !P0 ;  /* 0x0000000f26007c0c */ /* 0x000fe4000c721270 */
[----:B------:R-:W-:Y:S01]  /*a3d0*/  ISETP.LT.AND P2, PT, R37, UR15, !P0 ;  /* 0x0000000f25007c0c */ /* 0x000fe2000c741270 */
[----:B------:R-:W-:Y:S01]  /*a3e0*/  IMAD R19, R79, 0x2, R7 ;  /* 0x000000024f137824 */ /* 0x000fe200078e0207 */
[C---:B------:R-:W-:Y:S01]  /*a3f0*/  LEA R6, P6, R7.reuse, R78, 0x1 ;  /* 0x0000004e07067211 */ /* 0x040fe200078c08ff */
[----:B------:R-:W5:Y:S03]  /*a400*/  LDL.LU R37, [R1+0x98] ;  /* 0x0000980001257983 */ /* 0x000f660000300800 */
[----:B------:R-:W-:Y:S01]  /*a410*/  LEA.HI.X.SX32 R7, R7, R80, 0x1, P6 ;  /* 0x0000005007077211 */ /* 0x000fe200030f0eff */
[----:B------:R-:W-:Y:S01]  /*a420*/  IMAD R21, R79, 0x2, R19 ;  /* 0x000000024f157824 */ /* 0x000fe200078e0213 */
[----:B------:R-:W-:-:S02]  /*a430*/  LEA R16, P6, R19, R78, 0x1 ;  /* 0x0000004e13107211 */ /* 0x000fc400078c08ff */
[----:B------:R-:W-:Y:S02]  /*a440*/  PRMT R22, R12, 0x7632, R22 ;  /* 0x000076320c167816 */ /* 0x000fe40000000016 */
[----:B0-----:R-:W-:Y:S01]  /*a450*/  LEA.HI.X.SX32 R17, R19, R80, 0x1, P6 ;  /* 0x0000005013117211 */ /* 0x001fe200030f0eff */
[----:B------:R-:W-:Y:S01]  /*a460*/  IMAD R19, R79, 0x2, R21 ;  /* 0x000000024f137824 */ /* 0x000fe200078e0215 */
[C---:B------:R-:W-:Y:S01]  /*a470*/  LEA R2, P6, R21.reuse, R78, 0x1 ;  /* 0x0000004e15027211 */ /* 0x040fe200078c08ff */
[----:B------:R0:W-:Y:S01]  /*a480*/  @P1 STG.E.U16 desc[UR20][R6.64], R12 ;  /* 0x0000000c06001986 */ /* 0x0001e2000c101514 */
[----:B------:R-:W-:Y:S02]  /*a490*/  ISETP.LT.AND P4, PT, R36, UR15, !P0 ;  /* 0x0000000f24007c0c */ /* 0x000fe4000c781270 */
[----:B------:R-:W-:Y:S01]  /*a4a0*/  LEA.HI.X.SX32 R3, R21, R80, 0x1, P6 ;  /* 0x0000005015037211 */ /* 0x000fe200030f0eff */
[----:B------:R1:W-:Y:S01]  /*a4b0*/  @P2 STG.E.U16 desc[UR20][R16.64], R22 ;  /* 0x0000001610002986 */ /* 0x0003e2000c101514 */
[----:B--2---:R-:W-:Y:S01]  /*a4c0*/  ISETP.LT.AND P2, PT, R18, UR15, !P0 ;  /* 0x0000000f12007c0c */ /* 0x004fe2000c741270 */
[----:B------:R-:W-:Y:S01]  /*a4d0*/  IMAD R21, R79, 0x2, R19 ;  /* 0x000000024f157824 */ /* 0x000fe200078e0213 */
[----:B------:R-:W-:Y:S01]  /*a4e0*/  LEA R18, P6, R19, R78, 0x1 ;  /* 0x0000004e13127211 */ /* 0x000fe200078c08ff */
[----:B------:R-:W2:Y:S01]  /*a4f0*/  LDL.LU R36, [R1+0x94] ;  /* 0x0000940001247983 */ /* 0x000ea20000300800 */
[----:B------:R-:W-:Y:S01]  /*a500*/  ISETP.LT.AND P1, PT, R20, UR15, !P0 ;  /* 0x0000000f14007c0c */ /* 0x000fe2000c721270 */
[----:B------:R-:W-:Y:S01]  /*a510*/  IMAD R23, R79, 0x2, R21 ;  /* 0x000000024f177824 */ /* 0x000fe200078e0215 */
[----:B------:R-:W-:Y:S01]  /*a520*/  LEA.HI.X.SX32 R19, R19, R80, 0x1, P6 ;  /* 0x0000005013137211 */ /* 0x000fe200030f0eff */
[----:B------:R-:W2:Y:S01]  /*a530*/  LDS.128 R4, [R0+UR9] ;  /* 0x0000000900047984 */ /* 0x000ea20008000c00 */
[----:B------:R-:W-:-:S02]  /*a540*/  LEA R20, P6, R21, R78, 0x1 ;  /* 0x0000004e15147211 */ /* 0x000fc400078c08ff */
[----:B0-----:R-:W-:Y:S01]  /*a550*/  PRMT R12, R13, 0x7632, R12 ;  /* 0x000076320d0c7816 */ /* 0x001fe2000000000c */
[----:B------:R-:W-:Y:S01]  /*a560*/  @P4 STG.E.U16 desc[UR20][R2.64], R13 ;  /* 0x0000000d02004986 */ /* 0x000fe2000c101514 */
[----:B------:R-:W-:Y:S02]  /*a570*/  LEA.HI.X.SX32 R21, R21, R80, 0x1, P6 ;  /* 0x0000005015157211 */ /* 0x000fe400030f0eff */
[C---:B-1----:R-:W-:Y:S01]  /*a580*/  LEA R16, P6, R23.reuse, R78, 0x1 ;  /* 0x0000004e17107211 */ /* 0x042fe200078c08ff */
[----:B------:R-:W-:Y:S01]  /*a590*/  @P3 STG.E.U16 desc[UR20][R18.64], R12 ;  /* 0x0000000c12003986 */ /* 0x000fe2000c101514 */
[----:B------:R-:W-:Y:S02]  /*a5a0*/  PRMT R22, R14, 0x7632, R22 ;  /* 0x000076320e167816 */ /* 0x000fe40000000016 */
[----:B------:R-:W-:Y:S01]  /*a5b0*/  LEA.HI.X.SX32 R17, R23, R80, 0x1, P6 ;  /* 0x0000005017117211 */ /* 0x000fe200030f0eff */
[----:B------:R0:W-:Y:S01]  /*a5c0*/  @P5 STG.E.U16 desc[UR20][R20.64], R14 ;  /* 0x0000000e14005986 */ /* 0x0001e2000c101514 */
[----:B------:R-:W-:-:S03]  /*a5d0*/  ISETP.LT.AND P4, PT, R35, UR15, !P0 ;  /* 0x0000000f23007c0c */ /* 0x000fc6000c781270 */
[----:B------:R1:W-:Y:S01]  /*a5e0*/  @P1 STG.E.U16 desc[UR20][R16.64], R22 ;  /* 0x0000001610001986 */ /* 0x0003e2000c101514 */
[----:B---3--:R-:W-:-:S03]  /*a5f0*/  ISETP.LT.AND P3, PT, R34, UR15, !P0 ;  /* 0x0000000f22007c0c */ /* 0x008fc6000c761270 */
[----:B------:R-:W3:Y:S01]  /*a600*/  LDL.LU R34, [R1+0x90] ;  /* 0x0000900001227983 */ /* 0x000ee20000300800 */
[----:B----4-:R-:W-:-:S03]  /*a610*/  ISETP.LT.AND P5, PT, R33, UR15, !P0 ;  /* 0x0000000f21007c0c */ /* 0x010fc6000c7a1270 */
[----:B------:R-:W4:Y:S01]  /*a620*/  LDL.LU R33, [R1+0x8c] ;  /* 0x00008c0001217983 */ /* 0x000f220000300800 */
[----:B-----5:R-:W-:-:S03]  /*a630*/  ISETP.LT.AND P1, PT, R32, UR15, !P0 ;  /* 0x0000000f20007c0c */ /* 0x020fc6000c721270 */
[----:B------:R-:W5:Y:S04]  /*a640*/  LDL.LU R35, [R1+0x88] ;  /* 0x0000880001237983 */ /* 0x000f680000300800 */
[----:B------:R-:W5:Y:S04]  /*a650*/  LDL.LU R32, [R1+0x84] ;  /* 0x0000840001207983 */ /* 0x000f680000300800 */
[----:B0-----:R-:W5:Y:S01]  /*a660*/  LDL.LU R20, [R1+0x80] ;  /* 0x0000800001147983 */ /* 0x001f620000300800 */
[----:B------:R-:W-:Y:S01]  /*a670*/  IMAD R3, R79, 0x2, R23 ;  /* 0x000000024f037824 */ /* 0x000fe200078e0217 */
[----:B------:R-:W-:-:S02]  /*a680*/  PRMT R14, R15, 0x7632, R14 ;  /* 0x000076320f0e7816 */ /* 0x000fc4000000000e */
[----:B-1----:R-:W5:Y:S01]  /*a690*/  LDL.LU R22, [R1+0x7c] ;  /* 0x00007c0001167983 */ /* 0x002f620000300800 */
[----:B------:R-:W-:Y:S01]  /*a6a0*/  IMAD R13, R79, 0x2, R3 ;  /* 0x000000024f0d7824 */ /* 0x000fe200078e0203 */
[----:B------:R-:W-:-:S03]  /*a6b0*/  LEA R2, P6, R3, R78, 0x1 ;  /* 0x0000004e03027211 */ /* 0x000fc600078c08ff */
[----:B------:R-:W-:Y:S01]  /*a6c0*/  IMAD R19, R79, 0x2, R13 ;  /* 0x000000024f137824 */ /* 0x000fe200078e020d */
[----:B------:R-:W-:Y:S02]  /*a6d0*/  LEA.HI.X.SX32 R3, R3, R80, 0x1, P6 ;  /* 0x0000005003037211 */ /* 0x000fe400030f0eff */
[----:B------:R-:W-:Y:S01]  /*a6e0*/  LEA R12, P6, R13, R78, 0x1 ;  /* 0x0000004e0d0c7211 */ /* 0x000fe200078c08ff */
[----:B------:R-:W-:-:S03]  /*a6f0*/  IMAD R21, R79, 0x2, R19 ;  /* 0x000000024f157824 */ /* 0x000fc600078e0213 */
[----:B------:R-:W-:Y:S02]  /*a700*/  LEA.HI.X.SX32 R13, R13, R80, 0x1, P6 ;  /* 0x000000500d0d7211 */ /* 0x000fe400030f0eff */
[----:B------:R-:W-:Y:S01]  /*a710*/  LEA R18, P6, R19, R78, 0x1 ;  /* 0x0000004e13127211 */ /* 0x000fe200078c08ff */
[----:B------:R-:W-:-:S03]  /*a720*/  IMAD R23, R79, 0x2, R21 ;  /* 0x000000024f177824 */ /* 0x000fc600078e0215 */
[----:B------:R-:W-:Y:S02]  /*a730*/  LEA.HI.X.SX32 R19, R19, R80, 0x1, P6 ;  /* 0x0000005013137211 */ /* 0x000fe400030f0eff */
[C---:B------:R-:W-:Y:S01]  /*a740*/  LEA R16, P6, R21.reuse, R78, 0x1 ;  /* 0x0000004e15107211 */ /* 0x040fe200078c08ff */
[----:B------:R0:W-:Y:S03]  /*a750*/  @P2 STG.E.U16 desc[UR20][R2.64], R15 ;  /* 0x0000000f02002986 */ /* 0x0001e6000c101514 */
[----:B------:R-:W-:Y:S01]  /*a760*/  LEA.HI.X.SX32 R17, R21, R80, 0x1, P6 ;  /* 0x0000005015117211 */ /* 0x000fe200030f0eff */
[----:B------:R2:W-:Y:S01]  /*a770*/  @P4 STG.E.U16 desc[UR20][R12.64], R14 ;  /* 0x0000000e0c004986 */ /* 0x0005e2000c101514 */
[----:B------:R-:W-:Y:S02]  /*a780*/  ISETP.LT.AND P2, PT, R37, UR15, !P0 ;  /* 0x0000000f25007c0c */ /* 0x000fe4000c741270 */
[----:B0-----:R-:W-:Y:S01]  /*a790*/  LEA R2, P6, R23, R78, 0x1 ;  /* 0x0000004e17027211 */ /* 0x001fe200078c08ff */
[----:B------:R-:W-:Y:S01]  /*a7a0*/  IMAD R15, R79, 0x2, R23 ;  /* 0x000000024f0f7824 */ /* 0x000fe200078e0217 */
[----:B--2---:R-:W-:-:S03]  /*a7b0*/  PRMT R13, R4, 0x7632, R13 ;  /* 0x00007632040d7816 */ /* 0x004fc6000000000d */
[----:B------:R-:W-:Y:S01]  /*a7c0*/  IMAD R21, R79, 0x2, R15 ;  /* 0x000000024f157824 */ /* 0x000fe200078e020f */
[----:B------:R-:W-:Y:S02]  /*a7d0*/  LEA.HI.X.SX32 R3, R23, R80, 0x1, P6 ;  /* 0x0000005017037211 */ /* 0x000fe400030f0eff */
[----:B------:R-:W-:Y:S01]  /*a7e0*/  LEA R12, P6, R15, R78, 0x1 ;  /* 0x0000004e0f0c7211 */ /* 0x000fe200078c08ff */
[----:B------:R0:W-:Y:S01]  /*a7f0*/  @P3 STG.E.U16 desc[UR20][R18.64], R4 ;  /* 0x0000000412003986 */ /* 0x0001e2000c101514 */
[----:B------:R-:W-:-:S03]  /*a800*/  ISETP.LT.AND P4, PT, R36, UR15, !P0 ;  /* 0x0000000f24007c0c */ /* 0x000fc6000c781270 */
[----:B------:R1:W-:Y:S04]  /*a810*/  @P5 STG.E.U16 desc[UR20][R16.64], R13 ;  /* 0x0000000d10005986 */ /* 0x0003e8000c101514 */
[----:B------:R2:W-:Y:S01]  /*a820*/  @P1 STG.E.U16 desc[UR20][R2.64], R5 ;  /* 0x0000000502001986 */ /* 0x0005e2000c101514 */
[----:B0-----:R-:W-:Y:S02]  /*a830*/  PRMT R4, R5, 0x7632, R4 ;  /* 0x0000763205047816 */ /* 0x001fe40000000004 */
[----:B-1----:R-:W-:Y:S02]  /*a840*/  LEA.HI.X.SX32 R13, R15, R80, 0x1, P6 ;  /* 0x000000500f0d7211 */ /* 0x002fe400030f0eff */
[----:B------:R-:W-:-:S04]  /*a850*/  LEA R14, P6, R21, R78, 0x1 ;  /* 0x0000004e150e7211 */ /* 0x000fc800078c08ff */
[----:B------:R-:W-:Y:S01]  /*a860*/  LEA.HI.X.SX32 R15, R21, R80, 0x1, P6 ;  /* 0x00000050150f7211 */ /* 0x000fe200030f0eff */
[----:B------:R0:W-:Y:S04]  /*a870*/  @P2 STG.E.U16 desc[UR20][R12.64], R4 ;  /* 0x000000040c002986 */ /* 0x0001e8000c101514 */
[----:B------:R1:W-:Y:S01]  /*a880*/  @P4 STG.E.U16 desc[UR20][R14.64], R6 ;  /* 0x000000060e004986 */ /* 0x0003e2000c101514 */
[----:B---3--:R-:W-:-:S03]  /*a890*/  ISETP.LT.AND P3, PT, R34, UR15, !P0 ;  /* 0x0000000f22007c0c */ /* 0x008fc6000c761270 */
[----:B------:R-:W3:Y:S01]  /*a8a0*/  LDL.LU R34, [R1+0x78] ;  /* 0x0000780001227983 */ /* 0x000ee20000300800 */
[----:B----4-:R-:W-:-:S03]  /*a8b0*/  ISETP.LT.AND P5, PT, R33, UR15, !P0 ;  /* 0x0000000f21007c0c */ /* 0x010fc6000c7a1270 */
[----:B------:R-:W4:Y:S01]  /*a8c0*/  LDL.LU R33, [R1+0x74] ;  /* 0x0000740001217983 */ /* 0x000f220000300800 */
[----:B-----5:R-:W-:-:S03]  /*a8d0*/  ISETP.LT.AND P2, PT, R32, UR15, !P0 ;  /* 0x0000000f20007c0c */ /* 0x020fc6000c741270 */
[----:B------:R-:W5:Y:S01]  /*a8e0*/  LDL.LU R32, [R1+0x70] ;  /* 0x0000700001207983 */ /* 0x000f620000300800 */
[----:B------:R-:W-:-:S03]  /*a8f0*/  ISETP.LT.AND P4, PT, R20, UR15, !P0 ;  /* 0x0000000f14007c0c */ /* 0x000fc6000c781270 */
[----:B------:R-:W4:Y:S01]  /*a900*/  LDL.LU R20, [R1+0x6c] ;  /* 0x00006c0001147983 */ /* 0x000f220000300800 */
[----:B------:R-:W-:Y:S01]  /*a910*/  IMAD R19, R79, 0x2, R21 ;  /* 0x000000024f137824 */ /* 0x000fe200078e0215 */
[----:B------:R-:W-:Y:S02]  /*a920*/  ISETP.LT.AND P1, PT, R35, UR15, !P0 ;  /* 0x0000000f23007c0c */ /* 0x000fe4000c721270 */
[----:B------:R-:W-:Y:S01]  /*a930*/  PRMT R18, R6, 0x7632, R18 ;  /* 0x0000763206127816 */ /* 0x000fe20000000012 */
[----:B--2---:R-:W-:Y:S01]  /*a940*/  IMAD R3, R79, 0x2, R19 ;  /* 0x000000024f037824 */ /* 0x004fe200078e0213 */
[----:B------:R-:W-:Y:S01]  /*a950*/  LEA R16, P6, R19, R78, 0x1 ;  /* 0x0000004e13107211 */ /* 0x000fe200078c08ff */
[----:B------:R-:W2:Y:S02]  /*a960*/  LDL.LU R23, [R1+0x68] ;  /* 0x0000680001177983 */ /* 0x000ea40000300800 */
[----:B------:R-:W-:Y:S01]  /*a970*/  IMAD R5, R79, 0x2, R3 ;  /* 0x000000024f057824 */ /* 0x000fe200078e0203 */
[----:B------:R-:W-:-:S02]  /*a980*/  LEA.HI.X.SX32 R17, R19, R80, 0x1, P6 ;  /* 0x0000005013117211 */ /* 0x000fc400030f0eff */
[----:B------:R-:W-:Y:S01]  /*a990*/  LEA R2, P6, R3, R78, 0x1 ;  /* 0x0000004e03027211 */ /* 0x000fe200078c08ff */
[----:B0-----:R-:W-:-:S03]  /*a9a0*/  IMAD R13, R79, 0x2, R5 ;  /* 0x000000024f0d7824 */ /* 0x001fc600078e0205 */
[----:B------:R-:W-:Y:S02]  /*a9b0*/  LEA.HI.X.SX32 R3, R3, R80, 0x1, P6 ;  /* 0x0000005003037211 */ /* 0x000fe400030f0eff */
[----:B------:R-:W-:Y:S01]  /*a9c0*/  LEA R4, P6, R5, R78, 0x1 ;  /* 0x0000004e05047211 */ /* 0x000fe200078c08ff */
[----:B-1----:R-:W-:-:S03]  /*a9d0*/  IMAD R15, R79, 0x2, R13 ;  /* 0x000000024f0f7824 */ /* 0x002fc600078e020d */
[----:B------:R-:W-:Y:S02]  /*a9e0*/  LEA.HI.X.SX32 R5, R5, R80, 0x1, P6 ;  /* 0x0000005005057211 */ /* 0x000fe400030f0eff */
[C---:B------:R-:W-:Y:S01]  /*a9f0*/  LEA R12, P6, R13.reuse, R78, 0x1 ;  /* 0x0000004e0d0c7211 */ /* 0x040fe200078c08ff */
[----:B------:R0:W-:Y:S03]  /*aa00*/  @P3 STG.E.U16 desc[UR20][R16.64], R18 ;  /* 0x0000001210003986 */ /* 0x0001e6000c101514 */
[----:B------:R-:W-:Y:S02]  /*aa10*/  LEA.HI.X.SX32 R13, R13, R80, 0x1, P6 ;  /* 0x000000500d0d7211 */ /* 0x000fe400030f0eff */
[----:B------:R-:W-:Y:S02]  /*aa20*/  LEA R14, P6, R15, R78, 0x1 ;  /* 0x0000004e0f0e7211 */ /* 0x000fe400078c08ff */
[----:B------:R-:W-:Y:S01]  /*aa30*/  PRMT R6, R7, 0x7632, R6 ;  /* 0x0000763207067816 */ /* 0x000fe20000000006 */
[----:B------:R1:W-:Y:S01]  /*aa40*/  @P5 STG.E.U16 desc[UR20][R2.64], R7 ;  /* 0x0000000702005986 */ /* 0x0003e2000c101514 */
[----:B0-----:R-:W-:Y:S01]  /*aa50*/  IMAD R17, R79, 0x2, R15 ;  /* 0x000000024f117824 */ /* 0x001fe200078e020f */
[----:B------:R-:W-:-:S02]  /*aa60*/  LEA.HI.X.SX32 R15, R15, R80, 0x1, P6 ;  /* 0x000000500f0f7211 */ /* 0x000fc400030f0eff */
[----:B------:R-:W-:Y:S01]  /*aa70*/  ISETP.LT.AND P3, PT, R22, UR15, !P0 ;  /* 0x0000000f16007c0c */ /* 0x000fe2000c761270 */
[----:B------:R0:W-:Y:S01]  /*aa80*/  @P1 STG.E.U16 desc[UR20][R4.64], R6 ;  /* 0x0000000604001986 */ /* 0x0001e2000c101514 */
[----:B-1----:R-:W-:Y:S01]  /*aa90*/  LEA R2, P6, R17, R78, 0x1 ;  /* 0x0000004e11027211 */ /* 0x002fe200078c08ff */
[----:B------:R-:W-:Y:S02]  /*aaa0*/  IMAD R7, R79, 0x2, R17 ;  /* 0x000000024f077824 */ /* 0x000fe400078e0211 */
[----:B------:R-:W2:Y:S01]  /*aab0*/  LDL.LU R22, [R1+0x64] ;  /* 0x0000640001167983 */ /* 0x000ea20000300800 */
[----:B------:R-:W-:-:S03]  /*aac0*/  LEA.HI.X.SX32 R3, R17, R80, 0x1, P6 ;  /* 0x0000005011037211 */ /* 0x000fc600030f0eff */
[----:B------:R-:W2:Y:S01]  /*aad0*/  LDL.LU R21, [R1+0x60] ;  /* 0x0000600001157983 */ /* 0x000ea20000300800 */
[----:B0-----:R-:W-:-:S03]  /*aae0*/  PRMT R5, R24, 0x7632, R5 ;  /* 0x0000763218057816 */ /* 0x001fc60000000005 */
[----:B------:R-:W2:Y:S01]  /*aaf0*/  LDL.LU R19, [R1+0x5c] ;  /* 0x00005c0001137983 */ /* 0x000ea20000300800 */
[----:B------:R-:W-:-:S03]  /*ab00*/  LEA R4, P6, R7, R78, 0x1 ;  /* 0x0000004e07047211 */ /* 0x000fc600078c08ff */
[----:B------:R-:W-:Y:S01]  /*ab10*/  @P2 STG.E.U16 desc[UR20][R12.64], R24 ;  /* 0x000000180c002986 */ /* 0x000fe2000c101514 */
[----:B------:R-:W-:-:S03]  /*ab20*/  PRMT R16, R25, 0x7632, R16 ;  /* 0x0000763219107816 */ /* 0x000fc60000000010 */
[----:B------:R0:W-:Y:S04]  /*ab30*/  @P4 STG.E.U16 desc[UR20][R14.64], R5 ;  /* 0x000000050e004986 */ /* 0x0001e8000c101514 */
[----:B------:R-:W-:Y:S01]  /*ab40*/  @P3 STG.E.U16 desc[UR20][R2.64], R25 ;  /* 0x0000001902003986 */ /* 0x000fe2000c101514 */
[----:B0-----:R-:W-:Y:S02]  /*ab50*/  LEA.HI.X.SX32 R5, R7, R80, 0x1, P6 ;  /* 0x0000005007057211 */ /* 0x001fe400030f0eff */
[----:B---3--:R-:W-:-:S13]  /*ab60*/  ISETP.LT.AND P5, PT, R34, UR15, !P0 ;  /* 0x0000000f22007c0c */ /* 0x008fda000c7a1270 */
[----:B------:R0:W-:Y:S01]  /*ab70*/  @P5 STG.E.U16 desc[UR20][R4.64], R16 ;  /* 0x0000001004005986 */ /* 0x0001e2000c101514 */
[----:B----4-:R-:W-:-:S03]  /*ab80*/  ISETP.LT.AND P4, PT, R20, UR15, !P0 ;  /* 0x0000000f14007c0c */ /* 0x010fc6000c781270 */
[----:B------:R-:W3:Y:S04]  /*ab90*/  LDL.LU R20, [R1+0x58] ;  /* 0x0000580001147983 */ /* 0x000ee80000300800 */
[----:B------:R-:W4:Y:S04]  /*aba0*/  LDL.LU R18, [R1+0x54] ;  /* 0x0000540001127983 */ /* 0x000f280000300800 */
[----:B0-----:R-:W4:Y:S04]  /*abb0*/  LDL.LU R16, [R1+0x50] ;  /* 0x0000500001107983 */ /* 0x001f280000300800 */
[----:B------:R-:W4:Y:S01]  /*abc0*/  LDL.LU R14, [R1+0x4c] ;  /* 0x00004c00010e7983 */ /* 0x000f220000300800 */
[----:B------:R-:W-:Y:S01]  /*abd0*/  IMAD R17, R79, 0x2, R7 ;  /* 0x000000024f117824 */ /* 0x000fe200078e0207 */
[----:B------:R-:W-:-:S03]  /*abe0*/  ISETP.LT.AND P1, PT, R33, UR15, !P0 ;  /* 0x0000000f21007c0c */ /* 0x000fc6000c721270 */
[----:B------:R-:W-:Y:S01]  /*abf0*/  IMAD R13, R79, 0x2, R17 ;  /* 0x000000024f0d7824 */ /* 0x000fe200078e0211 */
[----:B------:R-:W-:Y:S02]  /*ac00*/  LEA R6, P6, R17, R78, 0x1 ;  /* 0x0000004e11067211 */ /* 0x000fe400078c08ff */
[----:B-----5:R-:W-:Y:S01]  /*ac10*/  ISETP.LT.AND P2, PT, R32, UR15, !P0 ;  /* 0x0000000f20007c0c */ /* 0x020fe2000c741270 */
[----:B------:R-:W-:Y:S01]  /*ac20*/  IMAD R3, R79, 0x2, R13 ;  /* 0x000000024f037824 */ /* 0x000fe200078e020d */
[----:B------:R-:W-:Y:S02]  /*ac30*/  LEA.HI.X.SX32 R7, R17, R80, 0x1, P6 ;  /* 0x0000005011077211 */ /* 0x000fe400030f0eff */
[----:B------:R-:W-:Y:S01]  /*ac40*/  LEA R12, P6, R13, R78, 0x1 ;  /* 0x0000004e0d0c7211 */ /* 0x000fe200078c08ff */
[----:B------:R-:W-:-:S03]  /*ac50*/  IMAD R15, R79, 0x2, R3 ;  /* 0x000000024f0f7824 */ /* 0x000fc600078e0203 */
[----:B------:R-:W-:Y:S02]  /*ac60*/  LEA.HI.X.SX32 R13, R13, R80, 0x1, P6 ;  /* 0x000000500d0d7211 */ /* 0x000fe400030f0eff */
[C---:B------:R-:W-:Y:S01]  /*ac70*/  LEA R2, P6, R3.reuse, R78, 0x1 ;  /* 0x0000004e03027211 */ /* 0x040fe200078c08ff */
[----:B------:R0:W-:Y:S01]  /*ac80*/  @P1 STG.E.U16 desc[UR20][R6.64], R26 ;  /* 0x0000001a06001986 */ /* 0x0001e2000c101514 */
[----:B------:R-:W-:Y:S02]  /*ac90*/  PRMT R5, R26, 0x7632, R5 ;  /* 0x000076321a057816 */ /* 0x000fe40000000005 */
[----:B------:R-:W-:Y:S02]  /*aca0*/  LEA.HI.X.SX32 R3, R3, R80, 0x1, P6 ;  /* 0x0000005003037211 */ /* 0x000fe400030f0eff */
[----:B--2---:R-:W-:Y:S02]  /*acb0*/  ISETP.LT.AND P3, PT, R23, UR15, !P0 ;  /* 0x0000000f17007c0c */ /* 0x004fe4000c761270 */
[----:B------:R-:W-:Y:S01]  /*acc0*/  LEA R4, P6, R15, R78, 0x1 ;  /* 0x0000004e0f047211 */ /* 0x000fe200078c08ff */
[----:B------:R1:W-:Y:S01]  /*acd0*/  @P2 STG.E.U16 desc[UR20][R12.64], R5 ;  /* 0x000000050c002986 */ /* 0x0003e2000c101514 */
[----:B0-----:R-:W-:Y:S01]  /*ace0*/  IMAD R7, R79, 0x2, R15 ;  /* 0x000000024f077824 */ /* 0x001fe200078e020f */
[----:B------:R-:W-:-:S02]  /*acf0*/  ISETP.LT.AND P5, PT, R22, UR15, !P0 ;  /* 0x0000000f16007c0c */ /* 0x000fc4000c7a1270 */
[----:B------:R-:W-:Y:S02]  /*ad00*/  ISETP.LT.AND P1, PT, R21, UR15, !P0 ;  /* 0x0000000f15007c0c */ /* 0x000fe4000c721270 */
[----:B-1----:R-:W-:Y:S01]  /*ad10*/  LEA.HI.X.SX32 R5, R15, R80, 0x1, P6 ;  /* 0x000000500f057211 */ /* 0x002fe200030f0eff */
[----:B------:R-:W-:Y:S01]  /*ad20*/  IMAD R15, R79, 0x2, R7 ;  /* 0x000000024f0f7824 */ /* 0x000fe200078e0207 */
[----:B------:R-:W-:Y:S01]  /*ad30*/  LEA R6, P6, R7, R78, 0x1 ;  /* 0x0000004e07067211 */ /* 0x000fe200078c08ff */
[----:B------:R-:W2:Y:S01]  /*ad40*/  LDL.LU R21, [R1+0x48] ;  /* 0x0000480001157983 */ /* 0x000ea20000300800 */
[----:B------:R-:W-:Y:S02]  /*ad50*/  ISETP.LT.AND P2, PT, R19, UR15, !P0 ;  /* 0x0000000f13007c0c */ /* 0x000fe4000c741270 */
[----:B------:R-:W-:Y:S01]  /*ad60*/  PRMT R13, R27, 0x7632, R13 ;  /* 0x000076321b0d7816 */ /* 0x000fe2000000000d */
[----:B------:R-:W5:Y:S01]  /*ad70*/  LDL.LU R19, [R1+0x44] ;  /* 0x0000440001137983 */ /* 0x000f620000300800 */
[----:B------:R-:W-:-:S02]  /*ad80*/  LEA.HI.X.SX32 R7, R7, R80, 0x1, P6 ;  /* 0x0000005007077211 */ /* 0x000fc400030f0eff */
[C---:B------:R-:W-:Y:S01]  /*ad90*/  LEA R12, P6, R15.reuse, R78, 0x1 ;  /* 0x0000004e0f0c7211 */ /* 0x040fe200078c08ff */
[----:B------:R-:W-:Y:S04]  /*ada0*/  @P4 STG.E.U16 desc[UR20][R2.64], R27 ;  /* 0x0000001b02004986 */ /* 0x000fe8000c101514 */
[----:B------:R0:W-:Y:S04]  /*adb0*/  @P3 STG.E.U16 desc[UR20][R4.64], R13 ;  /* 0x0000000d04003986 */ /* 0x0001e8000c101514 */
[----:B------:R-:W-:Y:S01]  /*adc0*/  @P5 STG.E.U16 desc[UR20][R6.64], R8 ;  /* 0x0000000806005986 */ /* 0x000fe2000c101514 */
[----:B0-----:R-:W-:-:S02]  /*add0*/  LEA.HI.X.SX32 R13, R15, R80, 0x1, P6 ;  /* 0x000000500f0d7211 */ /* 0x001fc400030f0eff */
[----:B------:R-:W-:-:S05]  /*ade0*/  PRMT R5, R8, 0x7632, R5 ;  /* 0x0000763208057816 */ /* 0x000fca0000000005 */
[----:B------:R0:W-:Y:S01]  /*adf0*/  @P1 STG.E.U16 desc[UR20][R12.64], R5 ;  /* 0x000000050c001986 */ /* 0x0001e2000c101514 */
[----:B---3--:R-:W-:Y:S02]  /*ae00*/  ISETP.LT.AND P4, PT, R20, UR15, !P0 ;  /* 0x0000000f14007c0c */ /* 0x008fe4000c781270 */
[----:B----4-:R-:W-:Y:S02]  /*ae10*/  ISETP.LT.AND P3, PT, R18, UR15, !P0 ;  /* 0x0000000f12007c0c */ /* 0x010fe4000c761270 */
[----:B------:R-:W3:Y:S01]  /*ae20*/  LDL.LU R18, [R1+0x40] ;  /* 0x0000400001127983 */ /* 0x000ee20000300800 */
[----:B------:R-:W-:-:S03]  /*ae30*/  ISETP.LT.AND P5, PT, R16, UR15, !P0 ;  /* 0x0000000f10007c0c */ /* 0x000fc6000c7a1270 */
[----:B------:R-:W4:Y:S01]  /*ae40*/  LDL.LU R20, [R1+0x3c] ;  /* 0x00003c0001147983 */ /* 0x000f220000300800 */
[----:B------:R-:W-:-:S03]  /*ae50*/  ISETP.LT.AND P1, PT, R14, UR15, !P0 ;  /* 0x0000000f0e007c0c */ /* 0x000fc6000c721270 */
[----:B------:R-:W4:Y:S04]  /*ae60*/  LDL.LU R16, [R1+0x38] ;  /* 0x0000380001107983 */ /* 0x000f280000300800 */
[----:B------:R-:W4:Y:S01]  /*ae70*/  LDL.LU R14, [R1+0x34] ;  /* 0x00003400010e7983 */ /* 0x000f220000300800 */
[----:B------:R-:W-:-:S04]  /*ae80*/  IMAD R17, R79, 0x2, R15 ;  /* 0x000000024f117824 */ /* 0x000fc800078e020f */
[----:B------:R-:W-:Y:S01]  /*ae90*/  IMAD R15, R79, 0x2, R17 ;  /* 0x000000024f0f7824 */ /* 0x000fe200078e0211 */
[----:B------:R-:W-:-:S04]  /*aea0*/  LEA R2, P6, R17, R78, 0x1 ;  /* 0x0000004e11027211 */ /* 0x000fc800078c08ff */
[----:B------:R-:W-:Y:S01]  /*aeb0*/  LEA.HI.X.SX32 R3, R17, R80, 0x1, P6 ;  /* 0x0000005011037211 */ /* 0x000fe200030f0eff */
[----:B------:R-:W-:Y:S01]  /*aec0*/  IMAD R17, R79, 0x2, R15 ;  /* 0x000000024f117824 */ /* 0x000fe200078e020f */
[----:B------:R-:W-:-:S04]  /*aed0*/  LEA R4, P6, R15, R78, 0x1 ;  /* 0x0000004e0f047211 */ /* 0x000fc800078c08ff */
[----:B0-----:R-:W-:Y:S01]  /*aee0*/  LEA.HI.X.SX32 R5, R15, R80, 0x1, P6 ;  /* 0x000000500f057211 */ /* 0x001fe200030f0eff */
[----:B------:R-:W-:Y:S01]  /*aef0*/  IMAD R15, R79, 0x2, R17 ;  /* 0x000000024f0f7824 */ /* 0x000fe200078e0211 */
[----:B------:R-:W-:Y:S01]  /*af00*/  LEA R6, P6, R17, R78, 0x1 ;  /* 0x0000004e11067211 */ /* 0x000fe200078c08ff */
[----:B------:R0:W-:Y:S01]  /*af10*/  @P2 STG.E.U16 desc[UR20][R2.64], R9 ;  /* 0x0000000902002986 */ /* 0x0001e2000c101514 */
[----:B------:R-:W-:Y:S02]  /*af20*/  PRMT R8, R9, 0x7632, R8 ;  /* 0x0000763209087816 */ /* 0x000fe40000000008 */
[----:B------:R-:W-:Y:S02]  /*af30*/  LEA.HI.X.SX32 R7, R17, R80, 0x1, P6 ;  /* 0x0000005011077211 */ /* 0x000fe400030f0eff */
[----:B------:R-:W-:Y:S01]  /*af40*/  LEA R12, P6, R15, R78, 0x1 ;  /* 0x0000004e0f0c7211 */ /* 0x000fe200078c08ff */
[----:B------:R1:W-:Y:S01]  /*af50*/  @P4 STG.E.U16 desc[UR20][R4.64], R8 ;  /* 0x0000000804004986 */ /* 0x0003e2000c101514 */
[----:B0-----:R-:W-:-:S02]  /*af60*/  IMAD R3, R79, 0x2, R15 ;  /* 0x000000024f037824 */ /* 0x001fc400078e020f */
[----:B------:R-:W-:Y:S02]  /*af70*/  LEA.HI.X.SX32 R13, R15, R80, 0x1, P6 ;  /* 0x000000500f0d7211 */ /* 0x000fe400030f0eff */
[----:B------:R-:W-:Y:S01]  /*af80*/  IMAD R9, R79, 0x2, R3 ;  /* 0x000000024f097824 */ /* 0x000fe200078e0203 */
[----:B------:R-:W-:Y:S02]  /*af90*/  LEA R2, P6, R3, R78, 0x1 ;  /* 0x0000004e03027211 */ /* 0x000fe400078c08ff */
[----:B--2---:R-:W-:Y:S02]  /*afa0*/  ISETP.LT.AND P2, PT, R21, UR15, !P0 ;  /* 0x0000000f15007c0c */ /* 0x004fe4000c741270 */
[----:B-----5:R-:W-:Y:S02]  /*afb0*/  ISETP.LT.AND P4, PT, R19, UR15, !P0 ;  /* 0x0000000f13007c0c */ /* 0x020fe4000c781270 */
[----:B------:R-:W2:Y:S01]  /*afc0*/  LDL.LU R19, [R1+0x30] ;  /* 0x0000300001137983 */ /* 0x000ea20000300800 */
[----:B-1----:R-:W-:-:S02]  /*afd0*/  PRMT R5, R10, 0x7632, R5 ;  /* 0x000076320a057816 */ /* 0x002fc40000000005 */
[----:B------:R-:W-:Y:S02]  /*afe0*/  LEA.HI.X.SX32 R3, R3, R80, 0x1, P6 ;  /* 0x0000005003037211 */ /* 0x000fe400030f0eff */
[----:B------:R-:W-:Y:S01]  /*aff0*/  LEA R4, P6, R9, R78, 0x1 ;  /* 0x0000004e09047211 */ /* 0x000fe200078c08ff */
[----:B------:R0:W-:Y:S04]  /*b000*/  @P3 STG.E.U16 desc[UR20][R6.64], R10 ;  /* 0x0000000a06003986 */ /* 0x0001e8000c101514 */
[----:B------:R1:W-:Y:S04]  /*b010*/  @P5 STG.E.U16 desc[UR20][R12.64], R5 ;  /* 0x000000050c005986 */ /* 0x0003e8000c101514 */
[----:B------:R-:W-:Y:S01]  /*b020*/  @P1 STG.E.U16 desc[UR20][R2.64], R11 ;  /* 0x0000000b02001986 */ /* 0x000fe2000c101514 */
[----:B0-----:R-:W-:-:S02]  /*b030*/  PRMT R10, R11, 0x7632, R10 ;  /* 0x000076320b0a7816 */ /* 0x001fc4000000000a */
[----:B-1----:R-:W-:-:S05]  /*b040*/  LEA.HI.X.SX32 R5, R9, R80, 0x1, P6 ;  /* 0x0000005009057211 */ /* 0x002fca00030f0eff */
[----:B------:R0:W-:Y:S01]  /*b050*/  @P2 STG.E.U16 desc[UR20][R4.64], R10 ;  /* 0x0000000a04002986 */ /* 0x0001e2000c101514 */
[----:B---3--:R-:W-:-:S03]  /*b060*/  ISETP.LT.AND P3, PT, R18, UR15, !P0 ;  /* 0x0000000f12007c0c */ /* 0x008fc6000c761270 */
[----:B------:R-:W3:Y:S04]  /*b070*/  LDL.LU R18, [R1+0x2c] ;  /* 0x00002c0001127983 */ /* 0x000ee80000300800 */
[----:B------:R-:W5:Y:S01]  /*b080*/  LDL.LU R17, [R1+0x28] ;  /* 0x0000280001117983 */ /* 0x000f620000300800 */
[----:B----4-:R-:W-:-:S03]  /*b090*/  ISETP.LT.AND P1, PT, R16, UR15, !P0 ;  /* 0x0000000f10007c0c */ /* 0x010fc6000c721270 */
[----:B------:R-:W4:Y:S01]  /*b0a0*/  LDL.LU R16, [R1+0x24] ;  /* 0x0000240001107983 */ /* 0x000f220000300800 */
[----:B------:R-:W-:-:S03]  /*b0b0*/  ISETP.LT.AND P2, PT, R14, UR15, !P0 ;  /* 0x0000000f0e007c0c */ /* 0x000fc6000c741270 */
[----:B------:R-:W5:Y:S04]  /*b0c0*/  LDL.LU R15, [R1+0x20] ;  /* 0x00002000010f7983 */ /* 0x000f680000300800 */
[----:B------:R-:W5:Y:S01]  /*b0d0*/  LDL.LU R14, [R1+0x1c] ;  /* 0x00001c00010e7983 */ /* 0x000f620000300800 */
[C---:B------:R-:W-:Y:S01]  /*b0e0*/  IMAD R7, R79.reuse, 0x2, R9 ;  /* 0x000000024f077824 */ /* 0x040fe200078e0209 */
[----:B0-----:R-:W-:Y:S02]  /*b0f0*/  PRMT R5, R28, 0x7632, R5 ;  /* 0x000076321c057816 */ /* 0x001fe40000000005 */
[----:B------:R-:W-:Y:S01]  /*b100*/  ISETP.LT.AND P5, PT, R20, UR15, !P0 ;  /* 0x0000000f14007c0c */ /* 0x000fe2000c7a1270 */
[----:B------:R-:W-:Y:S01]  /*b110*/  IMAD R9, R79, 0x2, R7 ;  /* 0x000000024f097824 */ /* 0x000fe200078e0207 */
[----:B------:R-:W-:Y:S01]  /*b120*/  LEA R6, P6, R7, R78, 0x1 ;  /* 0x0000004e07067211 */ /* 0x000fe200078c08ff */
[----:B------:R-:W5:Y:S02]  /*b130*/  LDL.LU R12, [R1+0x18] ;  /* 0x00001800010c7983 */ /* 0x000f640000300800 */
[----:B------:R-:W-:Y:S01]  /*b140*/  IMAD R13, R79, 0x2, R9 ;  /* 0x000000024f0d7824 */ /* 0x000fe200078e0209 */
[----:B------:R-:W-:Y:S01]  /*b150*/  LEA.HI.X.SX32 R7, R7, R80, 0x1, P6 ;  /* 0x0000005007077211 */ /* 0x000fe200030f0eff */
[----:B------:R0:W1:Y:S01]  /*b160*/  LDS.128 R20, [R0+UR9+0x800] ;  /* 0x0008000900147984 */ /* 0x0000620008000c00 */
[----:B------:R-:W-:Y:S01]  /*b170*/  LEA R8, P6, R9, R78, 0x1 ;  /* 0x0000004e09087211 */ /* 0x000fe200078c08ff */
[----:B------:R-:W-:-:S02]  /*b180*/  IMAD R11, R79, 0x2, R13 ;  /* 0x000000024f0b7824 */ /* 0x000fc400078e020d */
[----:B------:R-:W5:Y:S01]  /*b190*/  LDL.LU R10, [R1+0x14] ;  /* 0x00001400010a7983 */ /* 0x000f620000300800 */
[----:B------:R-:W-:Y:S02]  /*b1a0*/  LEA.HI.X.SX32 R9, R9, R80, 0x1, P6 ;  /* 0x0000005009097211 */ /* 0x000fe400030f0eff */
[C---:B------:R-:W-:Y:S01]  /*b1b0*/  LEA R2, P6, R13.reuse, R78, 0x1 ;  /* 0x0000004e0d027211 */ /* 0x040fe200078c08ff */
[----:B------:R-:W-:Y:S03]  /*b1c0*/  @P4 STG.E.U16 desc[UR20][R6.64], R28 ;  /* 0x0000001c06004986 */ /* 0x000fe6000c101514 */
[----:B------:R-:W-:Y:S01]  /*b1d0*/  LEA.HI.X.SX32 R3, R13, R80, 0x1, P6 ;  /* 0x000000500d037211 */ /* 0x000fe200030f0eff */
[----:B------:R-:W-:Y:S01]  /*b1e0*/  IMAD R13, R79, 0x2, R11 ;  /* 0x000000024f0d7824 */ /* 0x000fe200078e020b */
[----:B------:R-:W-:Y:S01]  /*b1f0*/  LEA R4, P6, R11, R78, 0x1 ;  /* 0x0000004e0b047211 */ /* 0x000fe200078c08ff */
[----:B------:R2:W-:Y:S01]  /*b200*/  @P3 STG.E.U16 desc[UR20][R8.64], R5 ;  /* 0x0000000508003986 */ /* 0x0005e2000c101514 */
[----:B0-----:R-:W-:-:S03]  /*b210*/  PRMT R0, R30, 0x7632, R0 ;  /* 0x000076321e007816 */ /* 0x001fc60000000000 */
[----:B------:R-:W-:Y:S01]  /*b220*/  @P5 STG.E.U16 desc[UR20][R2.64], R29 ;  /* 0x0000001d02005986 */ /* 0x000fe2000c101514 */
[----:B--2---:R-:W-:Y:S01]  /*b230*/  LEA.HI.X.SX32 R5, R11, R80, 0x1, P6 ;  /* 0x000000500b057211 */ /* 0x004fe200030f0eff */
[----:B------:R-:W-:Y:S01]  /*b240*/  IMAD R11, R79, 0x2, R13 ;  /* 0x000000024f0b7824 */ /* 0x000fe200078e020d */
[----:B------:R-:W-:Y:S02]  /*b250*/  LEA R6, P6, R13, R78, 0x1 ;  /* 0x0000004e0d067211 */ /* 0x000fe400078c08ff */
[----:B------:R-:W-:Y:S02]  /*b260*/  ISETP.LT.AND P4, PT, R19, UR15, !P0 ;  /* 0x0000000f13007c0c */ /* 0x000fe4000c781270 */
[----:B------:R-:W-:Y:S02]  /*b270*/  PRMT R9, R29, 0x7632, R9 ;  /* 0x000076321d097816 */ /* 0x000fe40000000009 */
[----:B------:R-:W-:Y:S02]  /*b280*/  LEA.HI.X.SX32 R7, R13, R80, 0x1, P6 ;  /* 0x000000500d077211 */ /* 0x000fe400030f0eff */
[C---:B------:R-:W-:Y:S01]  /*b290*/  LEA R8, P6, R11.reuse, R78, 0x1 ;  /* 0x0000004e0b087211 */ /* 0x040fe200078c08ff */
[----:B------:R0:W-:Y:S04]  /*b2a0*/  @P1 STG.E.U16 desc[UR20][R4.64], R9 ;  /* 0x0000000904001986 */ /* 0x0001e8000c101514 */
[----:B------:R2:W-:Y:S01]  /*b2b0*/  @P2 STG.E.U16 desc[UR20][R6.64], R30 ;  /* 0x0000001e06002986 */ /* 0x0005e2000c101514 */
[----:B0-----:R-:W-:-:S05]  /*b2c0*/  LEA.HI.X.SX32 R9, R11, R80, 0x1, P6 ;  /* 0x000000500b097211 */ /* 0x001fca00030f0eff */
[----:B------:R0:W-:Y:S01]  /*b2d0*/  @P4 STG.E.U16 desc[UR20][R8.64], R0 ;  /* 0x0000000008004986 */ /* 0x0001e2000c101514 */
[----:B---3--:R-:W-:-:S03]  /*b2e0*/  ISETP.LT.AND P3, PT, R18, UR15, !P0 ;  /* 0x0000000f12007c0c */ /* 0x008fc6000c761270 */
[----:B------:R-:W3:Y:S01]  /*b2f0*/  LDL.LU R18, [R1+0x10] ;  /* 0x0000100001127983 */ /* 0x000ee20000300800 */
[----:B----4-:R-:W-:-:S03]  /*b300*/  ISETP.LT.AND P1, PT, R16, UR15, !P0 ;  /* 0x0000000f10007c0c */ /* 0x010fc6000c721270 */
[----:B------:R-:W4:Y:S01]  /*b310*/  LDL.LU R16, [R1+0xc] ;  /* 0x00000c0001107983 */ /* 0x000f220000300800 */
[----:B-----5:R-:W-:-:S03]  /*b320*/  ISETP.LT.AND P4, PT, R14, UR15, !P0 ;  /* 0x0000000f0e007c0c */ /* 0x020fc6000c781270 */
[----:B------:R-:W5:Y:S01]  /*b330*/  LDL.LU R14, [R1+0x8] ;  /* 0x00000800010e7983 */ /* 0x000f620000300800 */
[----:B------:R-:W-:Y:S01]  /*b340*/  IMAD R3, R79, 0x2, R11 ;  /* 0x000000024f037824 */ /* 0x000fe200078e020b */
[----:B------:R-:W-:-:S03]  /*b350*/  ISETP.LT.AND P5, PT, R17, UR15, !P0 ;  /* 0x0000000f11007c0c */ /* 0x000fc6000c7a1270 */
[----:B------:R-:W-:Y:S01]  /*b360*/  IMAD R11, R79, 0x2, R3 ;  /* 0x000000024f0b7824 */ /* 0x000fe200078e0203 */
[----:B------:R-:W-:-:S04]  /*b370*/  LEA R2, P6, R3, R78, 0x1 ;  /* 0x0000004e03027211 */ /* 0x000fc800078c08ff */
[----:B------:R-:W-:Y:S01]  /*b380*/  LEA.HI.X.SX32 R3, R3, R80, 0x1, P6 ;  /* 0x0000005003037211 */ /* 0x000fe200030f0eff */
[----:B--2---:R-:W-:Y:S01]  /*b390*/  IMAD R7, R79, 0x2, R11 ;  /* 0x000000024f077824 */ /* 0x004fe200078e020b */
[----:B------:R-:W-:Y:S02]  /*b3a0*/  LEA R4, P6, R11, R78, 0x1 ;  /* 0x0000004e0b047211 */ /* 0x000fe400078c08ff */
[----:B0-----:R-:W-:Y:S02]  /*b3b0*/  PRMT R9, R31, 0x7632, R9 ;  /* 0x000076321f097816 */ /* 0x001fe40000000009 */
[----:B------:R-:W-:Y:S01]  /*b3c0*/  LEA.HI.X.SX32 R5, R11, R80, 0x1, P6 ;  /* 0x000000500b057211 */ /* 0x000fe200030f0eff */
[----:B------:R-:W-:Y:S01]  /*b3d0*/  IMAD R11, R79, 0x2, R7 ;  /* 0x000000024f0b7824 */ /* 0x000fe200078e0207 */
[----:B------:R-:W-:Y:S04]  /*b3e0*/  @P3 STG.E.U16 desc[UR20][R2.64], R31 ;  /* 0x0000001f02003986 */ /* 0x000fe8000c101514 */
[----:B------:R0:W-:Y:S01]  /*b3f0*/  @P5 STG.E.U16 desc[UR20][R4.64], R9 ;  /* 0x0000000904005986 */ /* 0x0001e2000c101514 */
[----:B------:R-:W-:Y:S01]  /*b400*/  LEA R8, P5, R11, R78, 0x1 ;  /* 0x0000004e0b087211 */ /* 0x000fe200078a08ff */
[----:B------:R-:W-:Y:S01]  /*b410*/  IMAD R13, R79, 0x2, R11 ;  /* 0x000000024f0d7824 */ /* 0x000fe200078e020b */
[----:B------:R-:W-:-:S02]  /*b420*/  ISETP.LT.AND P2, PT, R15, UR15, !P0 ;  /* 0x0000000f0f007c0c */ /* 0x000fc4000c741270 */
[----:B------:R-:W-:-:S04]  /*b430*/  LEA R6, P6, R7, R78, 0x1 ;  /* 0x0000004e07067211 */ /* 0x000fc800078c08ff */
[-C--:B------:R-:W-:Y:S02]  /*b440*/  LEA.HI.X.SX32 R7, R7, R80.reuse, 0x1, P6 ;  /* 0x0000005007077211 */ /* 0x080fe400030f0eff */
[----:B0-----:R-:W-:Y:S01]  /*b450*/  LEA.HI.X.SX32 R9, R11, R80, 0x1, P5 ;  /* 0x000000500b097211 */ /* 0x001fe200028f0eff */
[----:B------:R-:W-:Y:S01]  /*b460*/  IMAD R11, R79, 0x2, R13 ;  /* 0x000000024f0b7824 */ /* 0x000fe200078e020d */
[----:B-1----:R-:W-:-:S03]  /*b470*/  PRMT R0, R20, 0x7632, R0 ;  /* 0x0000763214007816 */ /* 0x002fc60000000000 */
[----:B------:R-:W-:Y:S01]  /*b480*/  IMAD R15, R79, 0x2, R11 ;  /* 0x000000024f0f7824 */ /* 0x000fe200078e020b */
[----:B------:R0:W-:Y:S01]  /*b490*/  @P1 STG.E.U16 desc[UR20][R6.64], R20 ;  /* 0x0000001406001986 */ /* 0x0001e2000c101514 */
[-C--:B------:R-:W-:Y:S02]  /*b4a0*/  LEA R2, P1, R13, R78.reuse, 0x1 ;  /* 0x0000004e0d027211 */ /* 0x080fe400078208ff */
[----:B------:R-:W-:Y:S01]  /*b4b0*/  IMAD R17, R79, 0x2, R15 ;  /* 0x000000024f117824 */ /* 0x000fe200078e020f */
[----:B------:R1:W-:Y:S01]  /*b4c0*/  @P2 STG.E.U16 desc[UR20][R8.64], R0 ;  /* 0x0000000008002986 */ /* 0x0003e2000c101514 */
[----:B------:R-:W-:Y:S02]  /*b4d0*/  ISETP.LT.AND P6, PT, R10, UR15, !P0 ;  /* 0x0000000f0a007c0c */ /* 0x000fe4000c7c1270 */
[----:B------:R-:W-:Y:S02]  /*b4e0*/  LEA R4, P2, R11, R78, 0x1 ;  /* 0x0000004e0b047211 */ /* 0x000fe400078408ff */
[----:B------:R-:W-:Y:S01]  /*b4f0*/  LEA.HI.X.SX32 R3, R13, R80, 0x1, P1 ;  /* 0x000000500d037211 */ /* 0x000fe200008f0eff */
[----:B------:R-:W-:Y:S01]  /*b500*/  IMAD R13, R79, 0x2, R17 ;  /* 0x000000024f0d7824 */ /* 0x000fe200078e0211 */
[----:B------:R-:W-:-:S02]  /*b510*/  LEA R10, P5, R15, R78, 0x1 ;  /* 0x0000004e0f0a7211 */ /* 0x000fc400078a08ff */
[----:B0-----:R-:W-:Y:S02]  /*b520*/  LEA R6, P1, R17, R78, 0x1 ;  /* 0x0000004e11067211 */ /* 0x001fe400078208ff */
[----:B------:R-:W-:Y:S02]  /*b530*/  ISETP.LT.AND P3, PT, R12, UR15, !P0 ;  /* 0x0000000f0c007c0c */ /* 0x000fe4000c761270 */
[-C--:B------:R-:W-:Y:S01]  /*b540*/  LEA.HI.X.SX32 R5, R11, R80.reuse, 0x1, P2 ;  /* 0x000000500b057211 */ /* 0x080fe200010f0eff */
[----:B------:R-:W-:Y:S01]  /*b550*/  IMAD R79, R79, 0x2, R13 ;  /* 0x000000024f4f7824 */ /* 0x000fe200078e020d */
[-C--:B------:R-:W-:Y:S02]  /*b560*/  LEA.HI.X.SX32 R11, R15, R80.reuse, 0x1, P5 ;  /* 0x000000500f0b7211 */ /* 0x080fe400028f0eff */
[----:B------:R-:W-:Y:S02]  /*b570*/  LEA.HI.X.SX32 R7, R17, R80, 0x1, P1 ;  /* 0x0000005011077211 */ /* 0x000fe400008f0eff */
[----:B------:R-:W-:Y:S01]  /*b580*/  LEA R12, P5, R13, R78, 0x1 ;  /* 0x0000004e0d0c7211 */ /* 0x000fe200078a08ff */
[----:B------:R0:W-:Y:S01]  /*b590*/  @P4 STG.E.U16 desc[UR20][R2.64], R21 ;  /* 0x0000001502004986 */ /* 0x0001e2000c101514 */
[----:B-1----:R-:W-:-:S02]  /*b5a0*/  PRMT R0, R21, 0x7632, R0 ;  /* 0x0000763215007816 */ /* 0x002fc40000000000 */
[----:B------:R-:W-:Y:S02]  /*b5b0*/  LEA.HI.X.SX32 R13, R13, R80, 0x1, P5 ;  /* 0x000000500d0d7211 */ /* 0x000fe400028f0eff */
[----:B------:R-:W-:Y:S01]  /*b5c0*/  LEA R78, P5, R79, R78, 0x1 ;  /* 0x0000004e4f4e7211 */ /* 0x000fe200078a08ff */
[----:B------:R1:W-:Y:S01]  /*b5d0*/  @P3 STG.E.U16 desc[UR20][R4.64], R0 ;  /* 0x0000000004003986 */ /* 0x0003e2000c101514 */
[----:B------:R-:W-:Y:S02]  /*b5e0*/  PRMT R39, R23, 0x7632, R39 ;  /* 0x0000763217277816 */ /* 0x000fe40000000027 */
[----:B------:R-:W-:Y:S02]  /*b5f0*/  LEA.HI.X.SX32 R79, R79, R80, 0x1, P5 ;  /* 0x000000504f4f7211 */ /* 0x000fe400028f0eff */
[----:B0-----:R-:W-:Y:S01]  /*b600*/  PRMT R3, R22, 0x7632, R3 ;  /* 0x0000763216037816 */ /* 0x001fe20000000003 */
[----:B------:R1:W-:Y:S01]  /*b610*/  @P6 STG.E.U16 desc[UR20][R10.64], R22 ;  /* 0x000000160a006986 */ /* 0x0003e2000c101514 */
[----:B---3--:R-:W-:-:S02]  /*b620*/  ISETP.LT.AND P2, PT, R18, UR15, !P0 ;  /* 0x0000000f12007c0c */ /* 0x008fc4000c741270 */
[----:B----4-:R-:W-:Y:S02]  /*b630*/  ISETP.LT.AND P1, PT, R16, UR15, !P0 ;  /* 0x0000000f10007c0c */ /* 0x010fe4000c721270 */
[----:B-----5:R-:W-:-:S09]  /*b640*/  ISETP.LT.AND P0, PT, R14, UR15, !P0 ;  /* 0x0000000f0e007c0c */ /* 0x020fd2000c701270 */
[----:B------:R1:W-:Y:S04]  /*b650*/  @P2 STG.E.U16 desc[UR20][R6.64], R3 ;  /* 0x0000000306002986 */ /* 0x0003e8000c101514 */
[----:B------:R1:W-:Y:S04]  /*b660*/  @P1 STG.E.U16 desc[UR20][R12.64], R23 ;  /* 0x000000170c001986 */ /* 0x0003e8000c101514 */
[----:B------:R1:W-:Y:S01]  /*b670*/  @P0 STG.E.U16 desc[UR20][R78.64], R39 ;  /* 0x000000274e000986 */ /* 0x0003e2000c101514 */
[----:B------:R-:W-:Y:S06]  /*b680*/  BAR.SYNC.DEFER_BLOCKING 0x0 ;  /* 0x0000000000007b1d */ /* 0x000fec0000010000 */
[----:B------:R-:W-:Y:S05]  /*b690*/  BRA.U UP0, `(.L_x_13) ;  /* 0x0000000100a07547 */ /* 0x000fea000b800000 */
[----:B------:R-:W0:Y:S01]  /*b6a0*/  S2UR UR5, SR_CgaCtaId ;  /* 0x00000000000579c3 */ /* 0x000e220000008800 */
[----:B------:R-:W-:Y:S01]  /*b6b0*/  NOP ;  /* 0x0000000000007918 */ /* 0x000fe20000000000 */
[----:B------:R-:W-:Y:S01]  /*b6c0*/  UMOV UR4, 0x50 ;  /* 0x0000005000047882 */ /* 0x000fe20000000000 */
[----:B-1----:R-:W-:Y:S02]  /*b6d0*/  IMAD.U32 R0, RZ, RZ, UR8 ;  /* 0x00000008ff007e24 */ /* 0x002fe4000f8e00ff */
[----:B------:R-:W-:Y:S02]  /*b6e0*/  IMAD.MOV.U32 R3, RZ, RZ, 0xf ;  /* 0x0000000fff037424 */ /* 0x000fe400078e00ff */
[----:B------:R-:W-:Y:S01]  /*b6f0*/  IMAD.MOV.U32 R7, RZ, RZ, 0x1 ;  /* 0x00000001ff077424 */ /* 0x000fe200078e00ff */
[----:B------:R-:W-:-:S04]  /*b700*/  LOP3.LUT R0, R0, 0xffff, RZ, 0xc0, !PT ;  /* 0x0000ffff00007812 */ /* 0x000fc800078ec0ff */
[----:B------:R-:W-:-:S05]  /*b710*/  SHF.R.U32.HI R0, RZ, 0x5, R0 ;  /* 0x00000005ff007819 */ /* 0x000fca0000011600 */
[----:B------:R-:W-:Y:S01]  /*b720*/  VIADD R2, R0, 0x10 ;  /* 0x0000001000027836 */ /* 0x000fe20000000000 */
[----:B------:R-:W-:Y:S01]  /*b730*/  SHF.L.U32 R0, R3, R0, RZ ;  /* 0x0000000003007219 */ /* 0x000fe200000006ff */
[----:B0-----:R-:W-:-:S03]  /*b740*/  ULEA UR6, UR5, UR4, 0x18 ;  /* 0x0000000405067291 */ /* 0x001fc6000f8ec0ff */
[----:B------:R-:W-:-:S04]  /*b750*/  SHF.L.U32 R3, R7, R2, RZ ;  /* 0x0000000207037219 */ /* 0x000fc800000006ff */
[----:B------:R-:W-:Y:S02]  /*b760*/  LOP3.LUT R0, R3, R0, RZ, 0xfc, !PT ;  /* 0x0000000003007212 */ /* 0x000fe400078efcff */
[----:B------:R-:W0:Y:S02]  /*b770*/  LDS R5, [UR6] ;  /* 0x00000006ff057984 */ /* 0x000e240008000800 */
[C---:B------:R-:W-:Y:S02]  /*b780*/  LOP3.LUT R2, R0.reuse, 0xffff, RZ, 0xc0, !PT ;  /* 0x0000ffff00027812 */ /* 0x040fe400078ec0ff */
[----:B0-----:R-:W-:-:S04]  /*b790*/  LOP3.LUT R3, R0, 0xffff, R5, 0x80, !PT ;  /* 0x0000ffff00037812 */ /* 0x001fc800078e8005 */
[----:B------:R-:W-:-:S13]  /*b7a0*/  ISETP.NE.AND P0, PT, R3, R2, PT ;  /* 0x000000020300720c */ /* 0x000fda0003f05270 */
[----:B------:R-:W-:Y:S05]  /*b7b0*/  @P0 BRA `(.L_x_14) ;  /* 0x0000000000500947 */ /* 0x000fea0003800000 */
[----:B------:R-:W-:Y:S02]  /*b7c0*/  SHF.R.U32.HI R5, RZ, 0x10, R5 ;  /* 0x00000010ff057819 */ /* 0x000fe40000011605 */
[----:B------:R-:W-:-:S04]  /*b7d0*/  SHF.R.U32.HI R2, RZ, 0x10, R0 ;  /* 0x00000010ff027819 */ /* 0x000fc80000011600 */
[----:B------:R-:W-:-:S04]  /*b7e0*/  LOP3.LUT R5, R5, R2, RZ, 0xc0, !PT ;  /* 0x0000000205057212 */ /* 0x000fc800078ec0ff */
[----:B------:R-:W-:-:S13]  /*b7f0*/  ISETP.NE.AND P0, PT, R5, R2, PT ;  /* 0x000000020500720c */ /* 0x000fda0003f05270 */
[----:B------:R-:W-:Y:S05]  /*b800*/  @P0 BRA `(.L_x_15) ;  /* 0x0000000000300947 */ /* 0x000fea0003800000 */
[----:B------:R-:W-:Y:S01]  /*b810*/  R2UR UR4, R0 ;  /* 0x00000000000472ca */ /* 0x000fe200000e0000 */
[----:B------:R-:W-:Y:S01]  /*b820*/  VOTEU.ANY UR5, UPT, PT ;  /* 0x0000000000057886 */ /* 0x000fe200038e0100 */
[----:B------:R-:W0:Y:S01]  /*b830*/  S2R R0, SR_LANEID ;  /* 0x0000000000007919 */ /* 0x000e220000000000 */
[----:B------:R-:W-:-:S10]  /*b840*/  UFLO.U32 UR5, UR5 ;  /* 0x00000005000572bd */ /* 0x000fd400080e0000 */
[----:B------:R-:W-:-:S06]  /*b850*/  ULOP3.LUT UR4, URZ, UR4, URZ, 0x33, !UPT ;  /* 0x00000004ff047292 */ /* 0x000fcc000f8e33ff */
[----:B------:R-:W-:-:S04]  /*b860*/  IMAD.U32 R2, RZ, RZ, UR4 ;  /* 0x00000004ff027e24 */ /* 0x000fc8000f8e00ff */
[----:B------:R-:W1:Y:S02]  /*b870*/  REDUX UR7, R2 ;  /* 0x00000000020773c4 */ /* 0x000e640000000000 */
[----:B------:R2:W-:Y:S01]  /*b880*/  UTCATOMSWS.AND URZ, UR4 ;  /* 0x0000000400ff79e3 */ /* 0x0005e20008000000 */
[----:B0-----:R-:W-:Y:S01]  /*b890*/  ISETP.EQ.U32.AND P0, PT, R0, UR5, PT ;  /* 0x0000000500007c0c */ /* 0x001fe2000bf02070 */
[----:B-1----:R-:W-:-:S12]  /*b8a0*/  IMAD.U32 R0, RZ, RZ, UR7 ;  /* 0x00000007ff007e24 */ /* 0x002fd8000f8e00ff */
[----:B------:R2:W-:Y:S01]  /*b8b0*/  @P0 ATOMS.AND RZ, [UR6], R0 ;  /* 0x00000000ffff098c */ /* 0x0005e2000a800006 */
[----:B------:R-:W-:Y:S05]  /*b8c0*/  BRA `(.L_x_13) ;  /* 0x0000000000147947 */ /* 0x000fea0003800000 */
.L_x_15:
[----:B------:R-:W-:-:S07]  /*b8d0*/  MOV R2, 0xb8f0 ;  /* 0x0000b8f000027802 */ /* 0x000fce0000000f00 */
[----:B------:R-:W-:Y:S05]  /*b8e0*/  CALL.REL.NOINC `($__internal_0_$__cuda_sm10x_tcgen05_guardrail_trap_col_being_dealloced_not_returned_by_alloc) ;  /* 0x00000000002c7944 */ /* 0x000fea0003c00000 */
[----:B------:R-:W-:Y:S05]  /*b8f0*/  BRA `(.L_x_13) ;  /* 0x0000000000087947 */ /* 0x000fea0003800000 */
.L_x_14:
[----:B------:R-:W-:-:S07]  /*b900*/  MOV R2, 0xb920 ;  /* 0x0000b92000027802 */ /* 0x000fce0000000f00 */
[----:B------:R-:W-:Y:S05]  /*b910*/  CALL.REL.NOINC `($__internal_2_$__cuda_sm10x_tcgen05_guardrail_trap_unallocated_columns_being_dealloced) ;  /* 0x0000000000387944 */ /* 0x000fea0003c00000 */
.L_x_13:
[----:B------:R-:W-:Y:S01]  /*b920*/  NOP ;  /* 0x0000000000007918 */ /* 0x000fe20000000000 */
[----:B--2---:R-:W-:Y:S05]  /*b930*/  EXIT ;  /* 0x000000000000794d */ /* 0x004fea0003800000 */
.L_x_8:
[----:B------:R-:W0:Y:S02]  /*b940*/  SYNCS.PHASECHK.TRANS64.TRYWAIT P2, [UR11], R22 ;  /* 0x00000016ff0075a7 */ /* 0x000e24000804110b */
[----:B0-----:R-:W-:Y:S05]  /*b950*/  @!P2 BRA `(.L_x_8) ;  /* 0xfffffffc00f8a947 */ /* 0x001fea000383ffff */
[----:B------:R-:W-:Y:S05]  /*b960*/  BRA `(.L_x_16) ;  /* 0xffffffbc00707947 */ /* 0x000fea000383ffff */
.L_x_12:
[----:B------:R-:W0:Y:S02]  /*b970*/  SYNCS.PHASECHK.TRANS64.TRYWAIT P0, [UR11], R3 ;  /* 0x00000003ff0075a7 */ /* 0x000e24000800110b */
[----:B0-----:R-:W-:Y:S05]  /*b980*/  @!P0 BRA `(.L_x_12) ;  /* 0xfffffffc00f88947 */ /* 0x001fea000383ffff */
[----:B------:R-:W-:Y:S05]  /*b990*/  BRA `(.L_x_11) ;  /* 0xffffffdc00907947 */ /* 0x000fea000383ffff */
        .weak           $__internal_0_$__cuda_sm10x_tcgen05_guardrail_trap_col_being_dealloced_not_returned_by_alloc
        .type           $__internal_0_$__cuda_sm10x_tcgen05_guardrail_trap_col_being_dealloced_not_returned_by_alloc,@function
        .size           $__internal_0_$__cuda_sm10x_tcgen05_guardrail_trap_col_being_dealloced_not_returned_by_alloc,($__internal_1_$__cuda_sm10x_tcgen05_guardrail_trap_phase_invalid_during_alloc - $__internal_0_$__cuda_sm10x_tcgen05_guardrail_trap_col_being_dealloced_not_returned_by_alloc)
$__internal_0_$__cuda_sm10x_tcgen05_guardrail_trap_col_being_dealloced_not_returned_by_alloc:
[----:B------:R-:W-:Y:S05]  /*b9a0*/  BPT.TRAP 0x1 ;  /* 0x000000040000795c */ /* 0x000fea0000300000 */
[----:B------:R-:W-:-:S04]  /*b9b0*/  IMAD.MOV.U32 R3, RZ, RZ, 0x0 ;  /* 0x00000000ff037424 */ /* 0x000fc800078e00ff */
[----:B------:R-:W-:Y:S05]  /*b9c0*/  RET.REL.NODEC R2 `(matmul_kernel) ;  /* 0xffffff44028c7950 */ /* 0x000fea0003c3ffff */
        .weak           $__internal_1_$__cuda_sm10x_tcgen05_guardrail_trap_phase_invalid_during_alloc
        .type           $__internal_1_$__cuda_sm10x_tcgen05_guardrail_trap_phase_invalid_during_alloc,@function
        .size           $__internal_1_$__cuda_sm10x_tcgen05_guardrail_trap_phase_invalid_during_alloc,($__internal_2_$__cuda_sm10x_tcgen05_guardrail_trap_unallocated_columns_being_dealloced - $__internal_1_$__cuda_sm10x_tcgen05_guardrail_trap_phase_invalid_during_alloc)
$__internal_1_$__cuda_sm10x_tcgen05_guardrail_trap_phase_invalid_during_alloc:
[----:B------:R-:W-:Y:S05]  /*b9d0*/  BPT.TRAP 0x1 ;  /* 0x000000040000795c */ /* 0x000fea0000300000 */
[----:B------:R-:W-:-:S04]  /*b9e0*/  IMAD.MOV.U32 R3, RZ, RZ, 0x0 ;  /* 0x00000000ff037424 */ /* 0x000fc800078e00ff */
[----:B------:R-:W-:Y:S05]  /*b9f0*/  RET.REL.NODEC R2 `(matmul_kernel) ;  /* 0xffffff4402807950 */ /* 0x000fea0003c3ffff */
        .weak           $__internal_2_$__cuda_sm10x_tcgen05_guardrail_trap_unallocated_columns_being_dealloced
        .type           $__internal_2_$__cuda_sm10x_tcgen05_guardrail_trap_unallocated_columns_being_dealloced,@function
        .size           $__internal_2_$__cuda_sm10x_tcgen05_guardrail_trap_unallocated_columns_being_dealloced,(.L_x_20 - $__internal_2_$__cuda_sm10x_tcgen05_guardrail_trap_unallocated_columns_being_dealloced)
$__internal_2_$__cuda_sm10x_tcgen05_guardrail_trap_unallocated_columns_being_dealloced:
[----:B------:R-:W-:Y:S05]  /*ba00*/  BPT.TRAP 0x1 ;  /* 0x000000040000795c */ /* 0x000fea0000300000 */
[----:B------:R-:W-:-:S04]  /*ba10*/  IMAD.MOV.U32 R3, RZ, RZ, 0x0 ;  /* 0x00000000ff037424 */ /* 0x000fc800078e00ff */
[----:B------:R-:W-:Y:S05]  /*ba20*/  RET.REL.NODEC R2 `(matmul_kernel) ;  /* 0xffffff4402747950 */ /* 0x000fea0003c3ffff */
.L_x_17:
[----:B------:R-:W-:-:S00]  /*ba30*/  BRA `(.L_x_17) ;  /* 0xfffffffc00fc7947 */ /* 0x000fc0000383ffff */
[----:B------:R-:W-:-:S00]  /*ba40*/  NOP ;  /* 0x0000000000007918 */ /* 0x000fc00000000000 */
        /* <DEDUP_REMOVED lines=11> */
.L_x_20:


//--------------------- .nv.shared.matmul_kernel  --------------------------
	.section	.nv.shared.matmul_kernel,"aw",@nobits
	.sectionflags	@""
	.align	16
	.zero		1024


//--------------------- .nv.shared.reserved.0     --------------------------
	.section	.nv.shared.reserved.0,"aw",@nobits
	.align	8
	.weak		__nv_reservedSMEM_offset_0_alias
	.size		__nv_reservedSMEM_offset_0_alias, 0, 64
	.other		__nv_reservedSMEM_offset_0_alias,@"STO_CUDA_RESERVED_SHARED STV_DEFAULT"
__nv_reservedSMEM_offset_0_alias:
	.zero		0
.nv.shared.reserved.0:
	.zero		64
	.weak		__nv_reservedSMEM_allocation_phase
	.type		__nv_reservedSMEM_allocation_phase,@object
	.size		__nv_reservedSMEM_allocation_phase,(.L_0 - __nv_reservedSMEM_allocation_phase)
__nv_reservedSMEM_allocation_phase:
	.zero		1
.L_0:
	.zero		7
	.weak		__nv_reservedSMEM_devtool_atexit_pc
	.type		__nv_reservedSMEM_devtool_atexit_pc,@object
	.size		__nv_reservedSMEM_devtool_atexit_pc,(__nv_reservedSMEM_allocation_mask - __nv_reservedSMEM_devtool_atexit_pc)
__nv_reservedSMEM_devtool_atexit_pc:
	.zero		8
	.weak		__nv_reservedSMEM_allocation_mask
	.type		__nv_reservedSMEM_allocation_mask,@object
	.size		__nv_reservedSMEM_allocation_mask,(.L_2 - __nv_reservedSMEM_allocation_mask)
__nv_reservedSMEM_allocation_mask:
	.zero		4
.L_2:


//--------------------- .nv.constant0.matmul_kernel --------------------------
	.section	.nv.constant0.matmul_kernel,"a",@progbits
	.sectionflags	@""
	.align	4
.nv.constant0.matmul_kernel:
	.zero		976


//--------------------- SYMBOLS --------------------------

	.type		.nv.reservedSmem.offset0,@object
	.size		.nv.reservedSmem.offset0,0x4
	.type		.nv.reservedSmem.cap,@object
	.size		.nv.reservedSmem.cap,0x4
